//
// Generated by NVIDIA NVVM Compiler
//
// Compiler Build ID: CL-36424714
// Cuda compilation tools, release 13.0, V13.0.88
// Based on NVVM 20.0.0
//

.version 9.0
.target sm_100
.address_size 64

	// .globl	nop
// _ZZ13transpose_shmE6buffer has been demoted
// _ZZ14transpose_shm3E6buffer has been demoted
// _ZZ14transpose_shm2E4tile has been demoted

.visible .entry nop(
	.param .u64 .ptr .align 1 nop_param_0,
	.param .u64 .ptr .align 1 nop_param_1,
	.param .u32 nop_param_2,
	.param .u32 nop_param_3
)
{


	ret;

}
	// .globl	transpose
.visible .entry transpose(
	.param .u64 .ptr .align 1 transpose_param_0,
	.param .u64 .ptr .align 1 transpose_param_1,
	.param .u32 transpose_param_2,
	.param .u32 transpose_param_3
)
{
	.reg .pred 	%p<4>;
	.reg .b32 	%r<15>;
	.reg .b32 	%f<2>;
	.reg .b64 	%rd<9>;

	ld.param.u64 	%rd1, [transpose_param_0];
	ld.param.u64 	%rd2, [transpose_param_1];
	ld.param.u32 	%r5, [transpose_param_2];
	ld.param.u32 	%r4, [transpose_param_3];
	mov.u32 	%r6, %ctaid.x;
	mov.u32 	%r7, %ntid.x;
	mov.u32 	%r8, %tid.x;
	mad.lo.s32 	%r1, %r6, %r7, %r8;
	mov.u32 	%r9, %ctaid.y;
	mov.u32 	%r10, %ntid.y;
	mov.u32 	%r11, %tid.y;
	mad.lo.s32 	%r12, %r9, %r10, %r11;
	setp.ge.s32 	%p1, %r1, %r4;
	setp.ge.s32 	%p2, %r12, %r5;
	or.pred  	%p3, %p1, %p2;
	@%p3 bra 	$L__BB1_2;
	cvta.to.global.u64 	%rd3, %rd1;
	cvta.to.global.u64 	%rd4, %rd2;
	mad.lo.s32 	%r13, %r4, %r12, %r1;
	mul.wide.s32 	%rd5, %r13, 4;
	add.s64 	%rd6, %rd3, %rd5;
	ld.global.f32 	%f1, [%rd6];
	mad.lo.s32 	%r14, %r5, %r1, %r12;
	mul.wide.s32 	%rd7, %r14, 4;
	add.s64 	%rd8, %rd4, %rd7;
	st.global.f32 	[%rd8], %f1;
$L__BB1_2:
	ret;

}
	// .globl	transpose_shm
.visible .entry transpose_shm(
	.param .u64 .ptr .align 1 transpose_shm_param_0,
	.param .u64 .ptr .align 1 transpose_shm_param_1,
	.param .u32 transpose_shm_param_2,
	.param .u32 transpose_shm_param_3
)
{
	.reg .pred 	%p<7>;
	.reg .b32 	%r<27>;
	.reg .b32 	%f<3>;
	.reg .b64 	%rd<9>;
	// demoted variable
	.shared .align 4 .b8 _ZZ13transpose_shmE6buffer[4096];
	ld.param.u64 	%rd1, [transpose_shm_param_0];
	ld.param.u64 	%rd2, [transpose_shm_param_1];
	ld.param.u32 	%r11, [transpose_shm_param_2];
	ld.param.u32 	%r10, [transpose_shm_param_3];
	mov.u32 	%r12, %ctaid.x;
	shl.b32 	%r1, %r12, 5;
	mov.u32 	%r2, %tid.x;
	add.s32 	%r3, %r1, %r2;
	mov.u32 	%r13, %ctaid.y;
	shl.b32 	%r4, %r13, 5;
	mov.u32 	%r5, %tid.y;
	add.s32 	%r14, %r4, %r5;
	setp.ge.s32 	%p1, %r3, %r10;
	setp.ge.s32 	%p2, %r14, %r11;
	or.pred  	%p3, %p1, %p2;
	@%p3 bra 	$L__BB2_2;
	cvta.to.global.u64 	%rd3, %rd1;
	mad.lo.s32 	%r15, %r10, %r14, %r3;
	mul.wide.s32 	%rd4, %r15, 4;
	add.s64 	%rd5, %rd3, %rd4;
	ld.global.f32 	%f1, [%rd5];
	shl.b32 	%r16, %r5, 7;
	mov.u32 	%r17, _ZZ13transpose_shmE6buffer;
	add.s32 	%r18, %r17, %r16;
	shl.b32 	%r19, %r2, 2;
	add.s32 	%r20, %r18, %r19;
	st.shared.f32 	[%r20], %f1;
$L__BB2_2:
	bar.sync 	0;
	add.s32 	%r7, %r4, %r2;
	add.s32 	%r8, %r1, %r5;
	setp.ge.s32 	%p4, %r7, %r11;
	setp.ge.s32 	%p5, %r8, %r10;
	or.pred  	%p6, %p4, %p5;
	@%p6 bra 	$L__BB2_4;
	shl.b32 	%r21, %r2, 7;
	mov.u32 	%r22, _ZZ13transpose_shmE6buffer;
	add.s32 	%r23, %r22, %r21;
	shl.b32 	%r24, %r5, 2;
	add.s32 	%r25, %r23, %r24;
	ld.shared.f32 	%f2, [%r25];
	mad.lo.s32 	%r26, %r11, %r8, %r7;
	cvta.to.global.u64 	%rd6, %rd2;
	mul.wide.s32 	%rd7, %r26, 4;
	add.s64 	%rd8, %rd6, %rd7;
	st.global.f32 	[%rd8], %f2;
$L__BB2_4:
	ret;

}
	// .globl	transpose_shm3
.visible .entry transpose_shm3(
	.param .u64 .ptr .align 1 transpose_shm3_param_0,
	.param .u64 .ptr .align 1 transpose_shm3_param_1,
	.param .u32 transpose_shm3_param_2,
	.param .u32 transpose_shm3_param_3
)
{
	.reg .pred 	%p<9>;
	.reg .b16 	%rs<5>;
	.reg .b32 	%r<161>;
	.reg .b32 	%f<11>;
	.reg .b64 	%rd<25>;
	// demoted variable
	.shared .align 4 .b8 _ZZ14transpose_shm3E6buffer[4224];
	ld.param.u64 	%rd3, [transpose_shm3_param_0];
	ld.param.u64 	%rd4, [transpose_shm3_param_1];
	ld.param.u32 	%r83, [transpose_shm3_param_2];
	ld.param.u32 	%r84, [transpose_shm3_param_3];
	cvta.to.global.u64 	%rd1, %rd3;
	cvta.to.global.u64 	%rd2, %rd4;
	mov.u32 	%r1, %ntid.y;
	cvt.u16.u32 	%rs1, %r1;
	div.u16 	%rs2, 32, %rs1;
	cvt.u32.u16 	%r2, %rs2;
	mov.u32 	%r86, %ctaid.x;
	shl.b32 	%r3, %r86, 5;
	mov.u32 	%r4, %tid.x;
	mov.u32 	%r87, %ctaid.y;
	shl.b32 	%r5, %r87, 5;
	mov.u32 	%r6, %tid.y;
	div.u16 	%rs3, 31, %rs2;
	add.s16 	%rs4, %rs3, 1;
	cvt.u32.u16 	%r7, %rs4;
	and.b32  	%r8, %r7, 3;
	setp.lt.u32 	%p1, %r1, 3;
	mov.b32 	%r146, 0;
	@%p1 bra 	$L__BB3_3;
	add.s32 	%r89, %r5, %r6;
	and.b32  	%r90, %r7, 60;
	shl.b32 	%r9, %r2, 2;
	shl.b32 	%r91, %r4, 2;
	mad.lo.s32 	%r92, %r6, 132, %r91;
	mov.u32 	%r93, _ZZ14transpose_shm3E6buffer;
	add.s32 	%r144, %r93, %r92;
	mul.lo.s32 	%r11, %r2, 528;
	mul.lo.s32 	%r12, %r2, 264;
	mul.lo.s32 	%r13, %r2, 396;
	add.s32 	%r94, %r6, %r2;
	add.s32 	%r95, %r94, %r5;
	mad.lo.s32 	%r96, %r84, %r95, %r4;
	add.s32 	%r143, %r96, %r3;
	mul.lo.s32 	%r97, %r84, %r2;
	shl.b32 	%r15, %r97, 2;
	shl.b32 	%r98, %r2, 1;
	add.s32 	%r99, %r89, %r98;
	mad.lo.s32 	%r100, %r84, %r99, %r4;
	add.s32 	%r142, %r100, %r3;
	mad.lo.s32 	%r101, %r2, 3, %r89;
	mad.lo.s32 	%r102, %r84, %r101, %r4;
	add.s32 	%r141, %r102, %r3;
	mad.lo.s32 	%r103, %r84, %r89, %r4;
	add.s32 	%r140, %r103, %r3;
	neg.s32 	%r139, %r90;
	mov.b32 	%r146, 0;
$L__BB3_2:
	mul.wide.s32 	%rd5, %r140, 4;
	add.s64 	%rd6, %rd1, %rd5;
	ld.global.f32 	%f1, [%rd6];
	st.shared.f32 	[%r144], %f1;
	mul.wide.s32 	%rd7, %r143, 4;
	add.s64 	%rd8, %rd1, %rd7;
	ld.global.f32 	%f2, [%rd8];
	mad.lo.s32 	%r104, %r2, 132, %r144;
	st.shared.f32 	[%r104], %f2;
	mul.wide.s32 	%rd9, %r142, 4;
	add.s64 	%rd10, %rd1, %rd9;
	ld.global.f32 	%f3, [%rd10];
	add.s32 	%r105, %r144, %r12;
	st.shared.f32 	[%r105], %f3;
	mul.wide.s32 	%rd11, %r141, 4;
	add.s64 	%rd12, %rd1, %rd11;
	ld.global.f32 	%f4, [%rd12];
	add.s32 	%r106, %r144, %r13;
	st.shared.f32 	[%r106], %f4;
	add.s32 	%r146, %r146, %r9;
	add.s32 	%r144, %r144, %r11;
	add.s32 	%r143, %r143, %r15;
	add.s32 	%r142, %r142, %r15;
	add.s32 	%r141, %r141, %r15;
	add.s32 	%r140, %r140, %r15;
	add.s32 	%r139, %r139, 4;
	setp.ne.s32 	%p2, %r139, 0;
	@%p2 bra 	$L__BB3_2;
$L__BB3_3:
	setp.eq.s32 	%p3, %r8, 0;
	@%p3 bra 	$L__BB3_6;
	add.s32 	%r107, %r6, %r146;
	shl.b32 	%r108, %r4, 2;
	mad.lo.s32 	%r109, %r107, 132, %r108;
	mov.u32 	%r110, _ZZ14transpose_shm3E6buffer;
	add.s32 	%r149, %r110, %r109;
	mul.lo.s32 	%r36, %r2, 132;
	add.s32 	%r111, %r107, %r5;
	mad.lo.s32 	%r112, %r84, %r111, %r4;
	add.s32 	%r148, %r112, %r3;
	mul.lo.s32 	%r38, %r84, %r2;
	neg.s32 	%r147, %r8;
$L__BB3_5:
	.pragma "nounroll";
	mul.wide.s32 	%rd13, %r148, 4;
	add.s64 	%rd14, %rd1, %rd13;
	ld.global.f32 	%f5, [%rd14];
	st.shared.f32 	[%r149], %f5;
	add.s32 	%r149, %r149, %r36;
	add.s32 	%r148, %r148, %r38;
	add.s32 	%r147, %r147, 1;
	setp.ne.s32 	%p4, %r147, 0;
	@%p4 bra 	$L__BB3_5;
$L__BB3_6:
	setp.lt.u32 	%p5, %r1, 3;
	bar.sync 	0;
	mov.b32 	%r157, 0;
	@%p5 bra 	$L__BB3_9;
	add.s32 	%r115, %r3, %r6;
	and.b32  	%r116, %r7, 60;
	shl.b32 	%r46, %r2, 2;
	add.s32 	%r117, %r6, %r2;
	add.s32 	%r118, %r117, %r3;
	mad.lo.s32 	%r119, %r83, %r118, %r4;
	add.s32 	%r155, %r119, %r5;
	mul.lo.s32 	%r120, %r83, %r2;
	shl.b32 	%r48, %r120, 2;
	shl.b32 	%r121, %r2, 1;
	add.s32 	%r122, %r115, %r121;
	mad.lo.s32 	%r123, %r83, %r122, %r4;
	add.s32 	%r154, %r123, %r5;
	mad.lo.s32 	%r124, %r2, 3, %r115;
	mad.lo.s32 	%r125, %r83, %r124, %r4;
	add.s32 	%r153, %r125, %r5;
	mad.lo.s32 	%r126, %r83, %r115, %r4;
	add.s32 	%r152, %r126, %r5;
	shl.b32 	%r127, %r6, 2;
	mad.lo.s32 	%r128, %r4, 132, %r127;
	mov.u32 	%r129, _ZZ14transpose_shm3E6buffer;
	add.s32 	%r151, %r129, %r128;
	shl.b32 	%r53, %r2, 4;
	shl.b32 	%r54, %r2, 3;
	mul.lo.s32 	%r55, %r2, 12;
	neg.s32 	%r150, %r116;
	mov.b32 	%r157, 0;
$L__BB3_8:
	ld.shared.f32 	%f6, [%r151];
	mul.wide.s32 	%rd15, %r152, 4;
	add.s64 	%rd16, %rd2, %rd15;
	st.global.f32 	[%rd16], %f6;
	add.s32 	%r130, %r151, %r46;
	ld.shared.f32 	%f7, [%r130];
	mul.wide.s32 	%rd17, %r155, 4;
	add.s64 	%rd18, %rd2, %rd17;
	st.global.f32 	[%rd18], %f7;
	add.s32 	%r131, %r151, %r54;
	ld.shared.f32 	%f8, [%r131];
	mul.wide.s32 	%rd19, %r154, 4;
	add.s64 	%rd20, %rd2, %rd19;
	st.global.f32 	[%rd20], %f8;
	add.s32 	%r132, %r151, %r55;
	ld.shared.f32 	%f9, [%r132];
	mul.wide.s32 	%rd21, %r153, 4;
	add.s64 	%rd22, %rd2, %rd21;
	st.global.f32 	[%rd22], %f9;
	add.s32 	%r157, %r157, %r46;
	add.s32 	%r155, %r155, %r48;
	add.s32 	%r154, %r154, %r48;
	add.s32 	%r153, %r153, %r48;
	add.s32 	%r152, %r152, %r48;
	add.s32 	%r151, %r151, %r53;
	add.s32 	%r150, %r150, 4;
	setp.ne.s32 	%p6, %r150, 0;
	@%p6 bra 	$L__BB3_8;
$L__BB3_9:
	setp.eq.s32 	%p7, %r8, 0;
	@%p7 bra 	$L__BB3_12;
	add.s32 	%r133, %r6, %r157;
	add.s32 	%r134, %r133, %r3;
	mad.lo.s32 	%r135, %r83, %r134, %r4;
	add.s32 	%r160, %r135, %r5;
	mul.lo.s32 	%r73, %r83, %r2;
	shl.b32 	%r136, %r133, 2;
	mad.lo.s32 	%r137, %r4, 132, %r136;
	mov.u32 	%r138, _ZZ14transpose_shm3E6buffer;
	add.s32 	%r159, %r138, %r137;
	shl.b32 	%r75, %r2, 2;
	neg.s32 	%r158, %r8;
$L__BB3_11:
	.pragma "nounroll";
	ld.shared.f32 	%f10, [%r159];
	mul.wide.s32 	%rd23, %r160, 4;
	add.s64 	%rd24, %rd2, %rd23;
	st.global.f32 	[%rd24], %f10;
	add.s32 	%r160, %r160, %r73;
	add.s32 	%r159, %r159, %r75;
	add.s32 	%r158, %r158, 1;
	setp.ne.s32 	%p8, %r158, 0;
	@%p8 bra 	$L__BB3_11;
$L__BB3_12:
	ret;

}
	// .globl	transpose_shm2
.visible .entry transpose_shm2(
	.param .u64 .ptr .align 1 transpose_shm2_param_0,
	.param .u64 .ptr .align 1 transpose_shm2_param_1,
	.param .u32 transpose_shm2_param_2,
	.param .u32 transpose_shm2_param_3
)
{
	.reg .b32 	%r<31>;
	.reg .b32 	%f<9>;
	.reg .b64 	%rd<21>;
	// demoted variable
	.shared .align 4 .b8 _ZZ14transpose_shm2E4tile[4224];
	ld.param.u64 	%rd1, [transpose_shm2_param_0];
	ld.param.u64 	%rd2, [transpose_shm2_param_1];
	mov.u32 	%r1, %ctaid.x;
	shl.b32 	%r2, %r1, 5;
	mov.u32 	%r3, %tid.x;
	add.s32 	%r4, %r2, %r3;
	mov.u32 	%r5, %ctaid.y;
	shl.b32 	%r6, %r5, 5;
	mov.u32 	%r7, %tid.y;
	add.s32 	%r8, %r6, %r7;
	mov.u32 	%r9, %nctaid.x;
	shl.b32 	%r10, %r9, 5;
	shl.b32 	%r11, %r3, 2;
	mov.u32 	%r12, _ZZ14transpose_shm2E4tile;
	add.s32 	%r13, %r12, %r11;
	cvta.to.global.u64 	%rd3, %rd1;
	mad.lo.s32 	%r14, %r8, %r10, %r4;
	mul.wide.s32 	%rd4, %r14, 4;
	add.s64 	%rd5, %rd3, %rd4;
	ld.global.f32 	%f1, [%rd5];
	mad.lo.s32 	%r15, %r7, 132, %r13;
	st.shared.f32 	[%r15], %f1;
	shl.b32 	%r16, %r9, 8;
	add.s32 	%r17, %r14, %r16;
	mul.wide.s32 	%rd6, %r17, 4;
	add.s64 	%rd7, %rd3, %rd6;
	ld.global.f32 	%f2, [%rd7];
	st.shared.f32 	[%r15+1056], %f2;
	shl.b32 	%r18, %r9, 9;
	add.s32 	%r19, %r14, %r18;
	mul.wide.s32 	%rd8, %r19, 4;
	add.s64 	%rd9, %rd3, %rd8;
	ld.global.f32 	%f3, [%rd9];
	st.shared.f32 	[%r15+2112], %f3;
	add.s32 	%r20, %r19, %r16;
	mul.wide.s32 	%rd10, %r20, 4;
	add.s64 	%rd11, %rd3, %rd10;
	ld.global.f32 	%f4, [%rd11];
	st.shared.f32 	[%r15+3168], %f4;
	bar.sync 	0;
	add.s32 	%r21, %r6, %r3;
	add.s32 	%r22, %r2, %r7;
	shl.b32 	%r23, %r3, 7;
	add.s32 	%r24, %r13, %r23;
	cvta.to.global.u64 	%rd12, %rd2;
	shl.b32 	%r25, %r7, 2;
	add.s32 	%r26, %r24, %r25;
	ld.shared.f32 	%f5, [%r26];
	mad.lo.s32 	%r27, %r22, %r10, %r21;
	mul.wide.s32 	%rd13, %r27, 4;
	add.s64 	%rd14, %rd12, %rd13;
	st.global.f32 	[%rd14], %f5;
	ld.shared.f32 	%f6, [%r26+32];
	add.s32 	%r28, %r27, %r16;
	mul.wide.s32 	%rd15, %r28, 4;
	add.s64 	%rd16, %rd12, %rd15;
	st.global.f32 	[%rd16], %f6;
	ld.shared.f32 	%f7, [%r26+64];
	add.s32 	%r29, %r27, %r18;
	mul.wide.s32 	%rd17, %r29, 4;
	add.s64 	%rd18, %rd12, %rd17;
	st.global.f32 	[%rd18], %f7;
	ld.shared.f32 	%f8, [%r26+96];
	add.s32 	%r30, %r29, %r16;
	mul.wide.s32 	%rd19, %r30, 4;
	add.s64 	%rd20, %rd12, %rd19;
	st.global.f32 	[%rd20], %f8;
	ret;

}


// ===== COMPILED SASS (sm_100) =====

	.target	sm_100

	.elftype	@"ET_EXEC"


//--------------------- .note.nv.tkinfo           --------------------------
	.section	.note.nv.tkinfo,"",@"SHT_NOTE"
	.sectionflags	@"SHF_NOTE_NV_TKINFO"
	.tkinfo
        /*0018*/ 	.word	0x00000002
        /*0030*/ 	.string	""
        /*0030*/ 	.string	"ptxas"
        /*0030*/ 	.string	"Cuda compilation tools, release 13.0, V13.0.88"
        /*0030*/ 	.string	"Build cuda_13.0.r13.0/compiler.36424714_0"
        /*0030*/ 	.string	"-arch sm_100 -m 64 "



//--------------------- .note.nv.cuinfo           --------------------------
	.section	.note.nv.cuinfo,"",@"SHT_NOTE"
	.sectionflags	@"SHF_NOTE_NV_CUINFO"
        /*0018*/ 	.short	0x0002
        /*001a*/ 	.short	0x0064
        /*001c*/ 	.short	0x0082
	.zero		2


//--------------------- .nv.info                  --------------------------
	.section	.nv.info,"",@"SHT_CUDA_INFO"
	.align	4


	//----- nvinfo : EIATTR_REGCOUNT
	.align		4
        /*0000*/ 	.byte	0x04, 0x2f
        /*0002*/ 	.short	(.L_1 - .L_0)
	.align		4
.L_0:
        /*0004*/ 	.word	index@(nop)
        /*0008*/ 	.word	0x00000004


	//----- nvinfo : EIATTR_FRAME_SIZE
	.align		4
.L_1:
        /*000c*/ 	.byte	0x04, 0x11
        /*000e*/ 	.short	(.L_3 - .L_2)
	.align		4
.L_2:
        /*0010*/ 	.word	index@(nop)
        /*0014*/ 	.word	0x00000000


	//----- nvinfo : EIATTR_REGCOUNT
	.align		4
.L_3:
        /*0018*/ 	.byte	0x04, 0x2f
        /*001a*/ 	.short	(.L_5 - .L_4)
	.align		4
.L_4:
        /*001c*/ 	.word	index@(transpose)
        /*0020*/ 	.word	0x0000000a


	//----- nvinfo : EIATTR_FRAME_SIZE
	.align		4
.L_5:
        /*0024*/ 	.byte	0x04, 0x11
        /*0026*/ 	.short	(.L_7 - .L_6)
	.align		4
.L_6:
        /*0028*/ 	.word	index@(transpose)
        /*002c*/ 	.word	0x00000000


	//----- nvinfo : EIATTR_REGCOUNT
	.align		4
.L_7:
        /*0030*/ 	.byte	0x04, 0x2f
        /*0032*/ 	.short	(.L_9 - .L_8)
	.align		4
.L_8:
        /*0034*/ 	.word	index@(transpose_shm)
        /*0038*/ 	.word	0x0000000c


	//----- nvinfo : EIATTR_FRAME_SIZE
	.align		4
.L_9:
        /*003c*/ 	.byte	0x04, 0x11
        /*003e*/ 	.short	(.L_11 - .L_10)
	.align		4
.L_10:
        /*0040*/ 	.word	index@(transpose_shm)
        /*0044*/ 	.word	0x00000000


	//----- nvinfo : EIATTR_REGCOUNT
	.align		4
.L_11:
        /*0048*/ 	.byte	0x04, 0x2f
        /*004a*/ 	.short	(.L_13 - .L_12)
	.align		4
.L_12:
        /*004c*/ 	.word	index@(transpose_shm3)
        /*0050*/ 	.word	0x00000020


	//----- nvinfo : EIATTR_FRAME_SIZE
	.align		4
.L_13:
        /*0054*/ 	.byte	0x04, 0x11
        /*0056*/ 	.short	(.L_15 - .L_14)
	.align		4
.L_14:
        /*0058*/ 	.word	index@($__internal_0_$__cuda_sm20_div_u16)
        /*005c*/ 	.word	0x00000000


	//----- nvinfo : EIATTR_FRAME_SIZE
	.align		4
.L_15:
        /*0060*/ 	.byte	0x04, 0x11
        /*0062*/ 	.short	(.L_17 - .L_16)
	.align		4
.L_16:
        /*0064*/ 	.word	index@(transpose_shm3)
        /*0068*/ 	.word	0x00000000


	//----- nvinfo : EIATTR_REGCOUNT
	.align		4
.L_17:
        /*006c*/ 	.byte	0x04, 0x2f
        /*006e*/ 	.short	(.L_19 - .L_18)
	.align		4
.L_18:
        /*0070*/ 	.word	index@(transpose_shm2)
        /*0074*/ 	.word	0x00000018


	//----- nvinfo : EIATTR_FRAME_SIZE
	.align		4
.L_19:
        /*0078*/ 	.byte	0x04, 0x11
        /*007a*/ 	.short	(.L_21 - .L_20)
	.align		4
.L_20:
        /*007c*/ 	.word	index@(transpose_shm2)
        /*0080*/ 	.word	0x00000000


	//----- nvinfo : EIATTR_MIN_STACK_SIZE
	.align		4
.L_21:
        /*0084*/ 	.byte	0x04, 0x12
        /*0086*/ 	.short	(.L_23 - .L_22)
	.align		4
.L_22:
        /*0088*/ 	.word	index@(transpose_shm2)
        /*008c*/ 	.word	0x00000000


	//----- nvinfo : EIATTR_MIN_STACK_SIZE
	.align		4
.L_23:
        /*0090*/ 	.byte	0x04, 0x12
        /*0092*/ 	.short	(.L_25 - .L_24)
	.align		4
.L_24:
        /*0094*/ 	.word	index@(transpose_shm3)
        /*0098*/ 	.word	0x00000000


	//----- nvinfo : EIATTR_MIN_STACK_SIZE
	.align		4
.L_25:
        /*009c*/ 	.byte	0x04, 0x12
        /*009e*/ 	.short	(.L_27 - .L_26)
	.align		4
.L_26:
        /*00a0*/ 	.word	index@(transpose_shm)
        /*00a4*/ 	.word	0x00000000


	//----- nvinfo : EIATTR_MIN_STACK_SIZE
	.align		4
.L_27:
        /*00a8*/ 	.byte	0x04, 0x12
        /*00aa*/ 	.short	(.L_29 - .L_28)
	.align		4
.L_28:
        /*00ac*/ 	.word	index@(transpose)
        /*00b0*/ 	.word	0x00000000


	//----- nvinfo : EIATTR_MIN_STACK_SIZE
	.align		4
.L_29:
        /*00b4*/ 	.byte	0x04, 0x12
        /*00b6*/ 	.short	(.L_31 - .L_30)
	.align		4
.L_30:
        /*00b8*/ 	.word	index@(nop)
        /*00bc*/ 	.word	0x00000000
.L_31:


//--------------------- .nv.compat                --------------------------
	.section	.nv.compat,"",@"SHT_CUDA_COMPAT_INFO"
	.align	4
        /*0000*/ 	.byte	0x02, 0x09, 0x00, 0x00, 0x02, 0x02, 0x01, 0x00, 0x02, 0x05, 0x05, 0x00, 0x03, 0x07, 0x01, 0x01
        /*0010*/ 	.byte	0x02, 0x03, 0x00, 0x00, 0x02, 0x06, 0x01, 0x00, 0x04, 0x0b, 0x08, 0x00, 0x01, 0x00, 0x00, 0x00
        /*0020*/ 	.byte	0x00, 0x00, 0x00, 0x00


//--------------------- .nv.info.transpose_shm2   --------------------------
	.section	.nv.info.transpose_shm2,"",@"SHT_CUDA_INFO"
	.sectionflags	@""
	.align	4


	//----- nvinfo : EIATTR_CUDA_API_VERSION
	.align		4
        /*0000*/ 	.byte	0x04, 0x37
        /*0002*/ 	.short	(.L_33 - .L_32)
.L_32:
        /*0004*/ 	.word	0x00000082


	//----- nvinfo : EIATTR_KPARAM_INFO
	.align		4
.L_33:
        /*0008*/ 	.byte	0x04, 0x17
        /*000a*/ 	.short	(.L_35 - .L_34)
.L_34:
        /*000c*/ 	.word	0x00000000
        /*0010*/ 	.short	0x0003
        /*0012*/ 	.short	0x0014
        /*0014*/ 	.byte	0x00, 0xf0, 0x11, 0x00


	//----- nvinfo : EIATTR_KPARAM_INFO
	.align		4
.L_35:
        /*0018*/ 	.byte	0x04, 0x17
        /*001a*/ 	.short	(.L_37 - .L_36)
.L_36:
        /*001c*/ 	.word	0x00000000
        /*0020*/ 	.short	0x0002
        /*0022*/ 	.short	0x0010
        /*0024*/ 	.byte	0x00, 0xf0, 0x11, 0x00


	//----- nvinfo : EIATTR_KPARAM_INFO
	.align		4
.L_37:
        /*0028*/ 	.byte	0x04, 0x17
        /*002a*/ 	.short	(.L_39 - .L_38)
.L_38:
        /*002c*/ 	.word	0x00000000
        /*0030*/ 	.short	0x0001
        /*0032*/ 	.short	0x0008
        /*0034*/ 	.byte	0x00, 0xf5, 0x21, 0x00


	//----- nvinfo : EIATTR_KPARAM_INFO
	.align		4
.L_39:
        /*0038*/ 	.byte	0x04, 0x17
        /*003a*/ 	.short	(.L_41 - .L_40)
.L_40:
        /*003c*/ 	.word	0x00000000
        /*0040*/ 	.short	0x0000
        /*0042*/ 	.short	0x0000
        /*0044*/ 	.byte	0x00, 0xf5, 0x21, 0x00


	//----- nvinfo : EIATTR_SPARSE_MMA_MASK
	.align		4
.L_41:
        /*0048*/ 	.byte	0x03, 0x50
        /*004a*/ 	.short	0x0000


	//----- nvinfo : EIATTR_MAXREG_COUNT
	.align		4
        /*004c*/ 	.byte	0x03, 0x1b
        /*004e*/ 	.short	0x00ff


	//----- nvinfo : EIATTR_NUM_BARRIERS
	.align		4
        /*0050*/ 	.byte	0x02, 0x4c
        /*0052*/ 	.byte	0x01
	.zero		1


	//----- nvinfo : EIATTR_MERCURY_ISA_VERSION
	.align		4
        /*0054*/ 	.byte	0x03, 0x5f
        /*0056*/ 	.short	0x0101


	//----- nvinfo : EIATTR_VRC_CTA_INIT_COUNT
	.align		4
        /*0058*/ 	.byte	0x02, 0x4a
	.zero		1
	.zero		1


	//----- nvinfo : EIATTR_EXIT_INSTR_OFFSETS
	.align		4
        /*005c*/ 	.byte	0x04, 0x1c
        /*005e*/ 	.short	(.L_43 - .L_42)


	//   ....[0]....
.L_42:
        /*0060*/ 	.word	0x00000360


	//----- nvinfo : EIATTR_CBANK_PARAM_SIZE
	.align		4
.L_43:
        /*0064*/ 	.byte	0x03, 0x19
        /*0066*/ 	.short	0x0018


	//----- nvinfo : EIATTR_PARAM_CBANK
	.align		4
        /*0068*/ 	.byte	0x04, 0x0a
        /*006a*/ 	.short	(.L_45 - .L_44)
	.align		4
.L_44:
        /*006c*/ 	.word	index@(.nv.constant0.transpose_shm2)
        /*0070*/ 	.short	0x0380
        /*0072*/ 	.short	0x0018


	//----- nvinfo : EIATTR_SW_WAR
	.align		4
.L_45:
        /*0074*/ 	.byte	0x04, 0x36
        /*0076*/ 	.short	(.L_47 - .L_46)
.L_46:
        /*0078*/ 	.word	0x00000008
.L_47:


//--------------------- .nv.info.transpose_shm3   --------------------------
	.section	.nv.info.transpose_shm3,"",@"SHT_CUDA_INFO"
	.sectionflags	@""
	.align	4


	//----- nvinfo : EIATTR_CUDA_API_VERSION
	.align		4
        /*0000*/ 	.byte	0x04, 0x37
        /*0002*/ 	.short	(.L_49 - .L_48)
.L_48:
        /*0004*/ 	.word	0x00000082


	//----- nvinfo : EIATTR_KPARAM_INFO
	.align		4
.L_49:
        /*0008*/ 	.byte	0x04, 0x17
        /*000a*/ 	.short	(.L_51 - .L_50)
.L_50:
        /*000c*/ 	.word	0x00000000
        /*0010*/ 	.short	0x0003
        /*0012*/ 	.short	0x0014
        /*0014*/ 	.byte	0x00, 0xf0, 0x11, 0x00


	//----- nvinfo : EIATTR_KPARAM_INFO
	.align		4
.L_51:
        /*0018*/ 	.byte	0x04, 0x17
        /*001a*/ 	.short	(.L_53 - .L_52)
.L_52:
        /*001c*/ 	.word	0x00000000
        /*0020*/ 	.short	0x0002
        /*0022*/ 	.short	0x0010
        /*0024*/ 	.byte	0x00, 0xf0, 0x11, 0x00


	//----- nvinfo : EIATTR_KPARAM_INFO
	.align		4
.L_53:
        /*0028*/ 	.byte	0x04, 0x17
        /*002a*/ 	.short	(.L_55 - .L_54)
.L_54:
        /*002c*/ 	.word	0x00000000
        /*0030*/ 	.short	0x0001
        /*0032*/ 	.short	0x0008
        /*0034*/ 	.byte	0x00, 0xf5, 0x21, 0x00


	//----- nvinfo : EIATTR_KPARAM_INFO
	.align		4
.L_55:
        /*0038*/ 	.byte	0x04, 0x17
        /*003a*/ 	.short	(.L_57 - .L_56)
.L_56:
        /*003c*/ 	.word	0x00000000
        /*0040*/ 	.short	0x0000
        /*0042*/ 	.short	0x0000
        /*0044*/ 	.byte	0x00, 0xf5, 0x21, 0x00


	//----- nvinfo : EIATTR_SPARSE_MMA_MASK
	.align		4
.L_57:
        /*0048*/ 	.byte	0x03, 0x50
        /*004a*/ 	.short	0x0000


	//----- nvinfo : EIATTR_MAXREG_COUNT
	.align		4
        /*004c*/ 	.byte	0x03, 0x1b
        /*004e*/ 	.short	0x00ff


	//----- nvinfo : EIATTR_NUM_BARRIERS
	.align		4
        /*0050*/ 	.byte	0x02, 0x4c
        /*0052*/ 	.byte	0x01
	.zero		1


	//----- nvinfo : EIATTR_MERCURY_ISA_VERSION
	.align		4
        /*0054*/ 	.byte	0x03, 0x5f
        /*0056*/ 	.short	0x0101


	//----- nvinfo : EIATTR_VRC_CTA_INIT_COUNT
	.align		4
        /*0058*/ 	.byte	0x02, 0x4a
	.zero		1
	.zero		1


	//----- nvinfo : EIATTR_EXIT_INSTR_OFFSETS
	.align		4
        /*005c*/ 	.byte	0x04, 0x1c
        /*005e*/ 	.short	(.L_59 - .L_58)


	//   ....[0]....
.L_58:
        /*0060*/ 	.word	0x00001b20


	//   ....[1]....
        /*0064*/ 	.word	0x00001c70


	//----- nvinfo : EIATTR_CRS_STACK_SIZE
	.align		4
.L_59:
        /*0068*/ 	.byte	0x04, 0x1e
        /*006a*/ 	.short	(.L_61 - .L_60)
.L_60:
        /*006c*/ 	.word	0x00000000


	//----- nvinfo : EIATTR_CBANK_PARAM_SIZE
	.align		4
.L_61:
        /*0070*/ 	.byte	0x03, 0x19
        /*0072*/ 	.short	0x0018


	//----- nvinfo : EIATTR_PARAM_CBANK
	.align		4
        /*0074*/ 	.byte	0x04, 0x0a
        /*0076*/ 	.short	(.L_63 - .L_62)
	.align		4
.L_62:
        /*0078*/ 	.word	index@(.nv.constant0.transpose_shm3)
        /*007c*/ 	.short	0x0380
        /*007e*/ 	.short	0x0018


	//----- nvinfo : EIATTR_SW_WAR
	.align		4
.L_63:
        /*0080*/ 	.byte	0x04, 0x36
        /*0082*/ 	.short	(.L_65 - .L_64)
.L_64:
        /*0084*/ 	.word	0x00000008
.L_65:


//--------------------- .nv.info.transpose_shm    --------------------------
	.section	.nv.info.transpose_shm,"",@"SHT_CUDA_INFO"
	.sectionflags	@""
	.align	4


	//----- nvinfo : EIATTR_CUDA_API_VERSION
	.align		4
        /*0000*/ 	.byte	0x04, 0x37
        /*0002*/ 	.short	(.L_67 - .L_66)
.L_66:
        /*0004*/ 	.word	0x00000082


	//----- nvinfo : EIATTR_KPARAM_INFO
	.align		4
.L_67:
        /*0008*/ 	.byte	0x04, 0x17
        /*000a*/ 	.short	(.L_69 - .L_68)
.L_68:
        /*000c*/ 	.word	0x00000000
        /*0010*/ 	.short	0x0003
        /*0012*/ 	.short	0x0014
        /*0014*/ 	.byte	0x00, 0xf0, 0x11, 0x00


	//----- nvinfo : EIATTR_KPARAM_INFO
	.align		4
.L_69:
        /*0018*/ 	.byte	0x04, 0x17
        /*001a*/ 	.short	(.L_71 - .L_70)
.L_70:
        /*001c*/ 	.word	0x00000000
        /*0020*/ 	.short	0x0002
        /*0022*/ 	.short	0x0010
        /*0024*/ 	.byte	0x00, 0xf0, 0x11, 0x00


	//----- nvinfo : EIATTR_KPARAM_INFO
	.align		4
.L_71:
        /*0028*/ 	.byte	0x04, 0x17
        /*002a*/ 	.short	(.L_73 - .L_72)
.L_72:
        /*002c*/ 	.word	0x00000000
        /*0030*/ 	.short	0x0001
        /*0032*/ 	.short	0x0008
        /*0034*/ 	.byte	0x00, 0xf5, 0x21, 0x00


	//----- nvinfo : EIATTR_KPARAM_INFO
	.align		4
.L_73:
        /*0038*/ 	.byte	0x04, 0x17
        /*003a*/ 	.short	(.L_75 - .L_74)
.L_74:
        /*003c*/ 	.word	0x00000000
        /*0040*/ 	.short	0x0000
        /*0042*/ 	.short	0x0000
        /*0044*/ 	.byte	0x00, 0xf5, 0x21, 0x00


	//----- nvinfo : EIATTR_SPARSE_MMA_MASK
	.align		4
.L_75:
        /*0048*/ 	.byte	0x03, 0x50
        /*004a*/ 	.short	0x0000


	//----- nvinfo : EIATTR_MAXREG_COUNT
	.align		4
        /*004c*/ 	.byte	0x03, 0x1b
        /*004e*/ 	.short	0x00ff


	//----- nvinfo : EIATTR_NUM_BARRIERS
	.align		4
        /*0050*/ 	.byte	0x02, 0x4c
        /*0052*/ 	.byte	0x01
	.zero		1


	//----- nvinfo : EIATTR_MERCURY_ISA_VERSION
	.align		4
        /*0054*/ 	.byte	0x03, 0x5f
        /*0056*/ 	.short	0x0101


	//----- nvinfo : EIATTR_VRC_CTA_INIT_COUNT
	.align		4
        /*0058*/ 	.byte	0x02, 0x4a
	.zero		1
	.zero		1


	//----- nvinfo : EIATTR_EXIT_INSTR_OFFSETS
	.align		4
        /*005c*/ 	.byte	0x04, 0x1c
        /*005e*/ 	.short	(.L_77 - .L_76)


	//   ....[0]....
.L_76:
        /*0060*/ 	.word	0x000001a0


	//   ....[1]....
        /*0064*/ 	.word	0x00000250


	//----- nvinfo : EIATTR_CBANK_PARAM_SIZE
	.align		4
.L_77:
        /*0068*/ 	.byte	0x03, 0x19
        /*006a*/ 	.short	0x0018


	//----- nvinfo : EIATTR_PARAM_CBANK
	.align		4
        /*006c*/ 	.byte	0x04, 0x0a
        /*006e*/ 	.short	(.L_79 - .L_78)
	.align		4
.L_78:
        /*0070*/ 	.word	index@(.nv.constant0.transpose_shm)
        /*0074*/ 	.short	0x0380
        /*0076*/ 	.short	0x0018


	//----- nvinfo : EIATTR_SW_WAR
	.align		4
.L_79:
        /*0078*/ 	.byte	0x04, 0x36
        /*007a*/ 	.short	(.L_81 - .L_80)
.L_80:
        /*007c*/ 	.word	0x00000008
.L_81:


//--------------------- .nv.info.transpose        --------------------------
	.section	.nv.info.transpose,"",@"SHT_CUDA_INFO"
	.sectionflags	@""
	.align	4


	//----- nvinfo : EIATTR_CUDA_API_VERSION
	.align		4
        /*0000*/ 	.byte	0x04, 0x37
        /*0002*/ 	.short	(.L_83 - .L_82)
.L_82:
        /*0004*/ 	.word	0x00000082


	//----- nvinfo : EIATTR_KPARAM_INFO
	.align		4
.L_83:
        /*0008*/ 	.byte	0x04, 0x17
        /*000a*/ 	.short	(.L_85 - .L_84)
.L_84:
        /*000c*/ 	.word	0x00000000
        /*0010*/ 	.short	0x0003
        /*0012*/ 	.short	0x0014
        /*0014*/ 	.byte	0x00, 0xf0, 0x11, 0x00


	//----- nvinfo : EIATTR_KPARAM_INFO
	.align		4
.L_85:
        /*0018*/ 	.byte	0x04, 0x17
        /*001a*/ 	.short	(.L_87 - .L_86)
.L_86:
        /*001c*/ 	.word	0x00000000
        /*0020*/ 	.short	0x0002
        /*0022*/ 	.short	0x0010
        /*0024*/ 	.byte	0x00, 0xf0, 0x11, 0x00


	//----- nvinfo : EIATTR_KPARAM_INFO
	.align		4
.L_87:
        /*0028*/ 	.byte	0x04, 0x17
        /*002a*/ 	.short	(.L_89 - .L_88)
.L_88:
        /*002c*/ 	.word	0x00000000
        /*0030*/ 	.short	0x0001
        /*0032*/ 	.short	0x0008
        /*0034*/ 	.byte	0x00, 0xf5, 0x21, 0x00


	//----- nvinfo : EIATTR_KPARAM_INFO
	.align		4
.L_89:
        /*0038*/ 	.byte	0x04, 0x17
        /*003a*/ 	.short	(.L_91 - .L_90)
.L_90:
        /*003c*/ 	.word	0x00000000
        /*0040*/ 	.short	0x0000
        /*0042*/ 	.short	0x0000
        /*0044*/ 	.byte	0x00, 0xf5, 0x21, 0x00


	//----- nvinfo : EIATTR_SPARSE_MMA_MASK
	.align		4
.L_91:
        /*0048*/ 	.byte	0x03, 0x50
        /*004a*/ 	.short	0x0000


	//----- nvinfo : EIATTR_MAXREG_COUNT
	.align		4
        /*004c*/ 	.byte	0x03, 0x1b
        /*004e*/ 	.short	0x00ff


	//----- nvinfo : EIATTR_MERCURY_ISA_VERSION
	.align		4
        /*0050*/ 	.byte	0x03, 0x5f
        /*0052*/ 	.short	0x0101


	//----- nvinfo : EIATTR_VRC_CTA_INIT_COUNT
	.align		4
        /*0054*/ 	.byte	0x02, 0x4a
	.zero		1
	.zero		1


	//----- nvinfo : EIATTR_EXIT_INSTR_OFFSETS
	.align		4
        /*0058*/ 	.byte	0x04, 0x1c
        /*005a*/ 	.short	(.L_93 - .L_92)


	//   ....[0]....
.L_92:
        /*005c*/ 	.word	0x000000c0


	//   ....[1]....
        /*0060*/ 	.word	0x00000160


	//----- nvinfo : EIATTR_CBANK_PARAM_SIZE
	.align		4
.L_93:
        /*0064*/ 	.byte	0x03, 0x19
        /*0066*/ 	.short	0x0018


	//----- nvinfo : EIATTR_PARAM_CBANK
	.align		4
        /*0068*/ 	.byte	0x04, 0x0a
        /*006a*/ 	.short	(.L_95 - .L_94)
	.align		4
.L_94:
        /*006c*/ 	.word	index@(.nv.constant0.transpose)
        /*0070*/ 	.short	0x0380
        /*0072*/ 	.short	0x0018


	//----- nvinfo : EIATTR_SW_WAR
	.align		4
.L_95:
        /*0074*/ 	.byte	0x04, 0x36
        /*0076*/ 	.short	(.L_97 - .L_96)
.L_96:
        /*0078*/ 	.word	0x00000008
.L_97:


//--------------------- .nv.info.nop              --------------------------
	.section	.nv.info.nop,"",@"SHT_CUDA_INFO"
	.sectionflags	@""
	.align	4


	//----- nvinfo : EIATTR_CUDA_API_VERSION
	.align		4
        /*0000*/ 	.byte	0x04, 0x37
        /*0002*/ 	.short	(.L_99 - .L_98)
.L_98:
        /*0004*/ 	.word	0x00000082


	//----- nvinfo : EIATTR_KPARAM_INFO
	.align		4
.L_99:
        /*0008*/ 	.byte	0x04, 0x17
        /*000a*/ 	.short	(.L_101 - .L_100)
.L_100:
        /*000c*/ 	.word	0x00000000
        /*0010*/ 	.short	0x0003
        /*0012*/ 	.short	0x0014
        /*0014*/ 	.byte	0x00, 0xf0, 0x11, 0x00


	//----- nvinfo : EIATTR_KPARAM_INFO
	.align		4
.L_101:
        /*0018*/ 	.byte	0x04, 0x17
        /*001a*/ 	.short	(.L_103 - .L_102)
.L_102:
        /*001c*/ 	.word	0x00000000
        /*0020*/ 	.short	0x0002
        /*0022*/ 	.short	0x0010
        /*0024*/ 	.byte	0x00, 0xf0, 0x11, 0x00


	//----- nvinfo : EIATTR_KPARAM_INFO
	.align		4
.L_103:
        /*0028*/ 	.byte	0x04, 0x17
        /*002a*/ 	.short	(.L_105 - .L_104)
.L_104:
        /*002c*/ 	.word	0x00000000
        /*0030*/ 	.short	0x0001
        /*0032*/ 	.short	0x0008
        /*0034*/ 	.byte	0x00, 0xf5, 0x21, 0x00


	//----- nvinfo : EIATTR_KPARAM_INFO
	.align		4
.L_105:
        /*0038*/ 	.byte	0x04, 0x17
        /*003a*/ 	.short	(.L_107 - .L_106)
.L_106:
        /*003c*/ 	.word	0x00000000
        /*0040*/ 	.short	0x0000
        /*0042*/ 	.short	0x0000
        /*0044*/ 	.byte	0x00, 0xf5, 0x21, 0x00


	//----- nvinfo : EIATTR_SPARSE_MMA_MASK
	.align		4
.L_107:
        /*0048*/ 	.byte	0x03, 0x50
        /*004a*/ 	.short	0x0000


	//----- nvinfo : EIATTR_MAXREG_COUNT
	.align		4
        /*004c*/ 	.byte	0x03, 0x1b
        /*004e*/ 	.short	0x00ff


	//----- nvinfo : EIATTR_MERCURY_ISA_VERSION
	.align		4
        /*0050*/ 	.byte	0x03, 0x5f
        /*0052*/ 	.short	0x0101


	//----- nvinfo : EIATTR_VRC_CTA_INIT_COUNT
	.align		4
        /*0054*/ 	.byte	0x02, 0x4a
	.zero		1
	.zero		1


	//----- nvinfo : EIATTR_EXIT_INSTR_OFFSETS
	.align		4
        /*0058*/ 	.byte	0x04, 0x1c
        /*005a*/ 	.short	(.L_109 - .L_108)


	//   ....[0]....
.L_108:
        /*005c*/ 	.word	0x00000010


	//----- nvinfo : EIATTR_CBANK_PARAM_SIZE
	.align		4
.L_109:
        /*0060*/ 	.byte	0x03, 0x19
        /*0062*/ 	.short	0x0018


	//----- nvinfo : EIATTR_PARAM_CBANK
	.align		4
        /*0064*/ 	.byte	0x04, 0x0a
        /*0066*/ 	.short	(.L_111 - .L_110)
	.align		4
.L_110:
        /*0068*/ 	.word	index@(.nv.constant0.nop)
        /*006c*/ 	.short	0x0380
        /*006e*/ 	.short	0x0018


	//----- nvinfo : EIATTR_SW_WAR
	.align		4
.L_111:
        /*0070*/ 	.byte	0x04, 0x36
        /*0072*/ 	.short	(.L_113 - .L_112)
.L_112:
        /*0074*/ 	.word	0x00000008
.L_113:


//--------------------- .nv.callgraph             --------------------------
	.section	.nv.callgraph,"",@"SHT_CUDA_CALLGRAPH"
	.align	4
	.sectionentsize	8
	.align		4
        /*0000*/ 	.word	0x00000000
	.align		4
        /*0004*/ 	.word	0xffffffff
	.align		4
        /*0008*/ 	.word	0x00000000
	.align		4
        /*000c*/ 	.word	0xfffffffe
	.align		4
        /*0010*/ 	.word	0x00000000
	.align		4
        /*0014*/ 	.word	0xfffffffd
	.align		4
        /*0018*/ 	.word	0x00000000
	.align		4
        /*001c*/ 	.word	0xfffffffc


//--------------------- .text.transpose_shm2      --------------------------
	.section	.text.transpose_shm2,"ax",@progbits
	.align	128
        .global         transpose_shm2
        .type           transpose_shm2,@function
        .size           transpose_shm2,(.L_x_19 - transpose_shm2)
        .other          transpose_shm2,@"STO_CUDA_ENTRY STV_DEFAULT"
transpose_shm2:
.text.transpose_shm2:
[----:B------:R-:W-:Y:S01]  /*0000*/  LDC R1, c[0x0][0x37c] ;  /* 0x0000df00ff017b82 */ /* 0x000fe20000000800 */
[----:B------:R-:W0:Y:S07]  /*0010*/  S2R R6, SR_CTAID.X ;  /* 0x0000000000067919 */ /* 0x000e2e0000002500 */
[----:B------:R-:W1:Y:S01]  /*0020*/  LDC R4, c[0x0][0x370] ;  /* 0x0000dc00ff047b82 */ /* 0x000e620000000800 */
[----:B------:R-:W2:Y:S01]  /*0030*/  LDCU.64 UR6, c[0x0][0x358] ;  /* 0x00006b00ff0677ac */ /* 0x000ea20008000a00 */
[----:B------:R-:W0:Y:S01]  /*0040*/  S2R R5, SR_TID.X ;  /* 0x0000000000057919 */ /* 0x000e220000002100 */
[----:B------:R-:W3:Y:S05]  /*0050*/  S2R R0, SR_CTAID.Y ;  /* 0x0000000000007919 */ /* 0x000eea0000002600 */
[----:B------:R-:W4:Y:S01]  /*0060*/  LDC.64 R2, c[0x0][0x380] ;  /* 0x0000e000ff027b82 */ /* 0x000f220000000a00 */
[----:B------:R-:W3:Y:S01]  /*0070*/  S2R R7, SR_TID.Y ;  /* 0x0000000000077919 */ /* 0x000ee20000002200 */
[----:B-1----:R-:W-:-:S02]  /*0080*/  SHF.L.U32 R8, R4, 0x5, RZ ;  /* 0x0000000504087819 */ /* 0x002fc400000006ff */
[----:B0-----:R-:W-:Y:S02]  /*0090*/  LEA R9, R6, R5, 0x5 ;  /* 0x0000000506097211 */ /* 0x001fe400078e28ff */
[----:B---3--:R-:W-:-:S05]  /*00a0*/  LEA R10, R0, R7, 0x5 ;  /* 0x00000007000a7211 */ /* 0x008fca00078e28ff */
[----:B------:R-:W-:-:S04]  /*00b0*/  IMAD R9, R10, R8, R9 ;  /* 0x000000080a097224 */ /* 0x000fc800078e0209 */
[--C-:B----4-:R-:W-:Y:S01]  /*00c0*/  IMAD.WIDE R10, R9, 0x4, R2.reuse ;  /* 0x00000004090a7825 */ /* 0x110fe200078e0202 */
[CC--:B------:R-:W-:Y:S02]  /*00d0*/  LEA R15, R4.reuse, R9.reuse, 0x9 ;  /* 0x00000009040f7211 */ /* 0x0c0fe400078e48ff */
[C---:B------:R-:W-:Y:S02]  /*00e0*/  LEA R13, R4.reuse, R9, 0x8 ;  /* 0x00000009040d7211 */ /* 0x040fe400078e40ff */
[----:B------:R-:W-:Y:S01]  /*00f0*/  LEA R17, R4, R15, 0x8 ;  /* 0x0000000f04117211 */ /* 0x000fe200078e40ff */
[--C-:B------:R-:W-:Y:S01]  /*0100*/  IMAD.WIDE R14, R15, 0x4, R2.reuse ;  /* 0x000000040f0e7825 */ /* 0x100fe200078e0202 */
[----:B--2---:R-:W2:Y:S03]  /*0110*/  LDG.E R10, desc[UR6][R10.64] ;  /* 0x000000060a0a7981 */ /* 0x004ea6000c1e1900 */
[----:B------:R-:W-:-:S02]  /*0120*/  IMAD.WIDE R12, R13, 0x4, R2 ;  /* 0x000000040d0c7825 */ /* 0x000fc400078e0202 */
[----:B------:R-:W3:Y:S02]  /*0130*/  LDG.E R14, desc[UR6][R14.64] ;  /* 0x000000060e0e7981 */ /* 0x000ee4000c1e1900 */
[----:B------:R-:W-:Y:S02]  /*0140*/  IMAD.WIDE R2, R17, 0x4, R2 ;  /* 0x0000000411027825 */ /* 0x000fe400078e0202 */
[----:B------:R-:W4:Y:S04]  /*0150*/  LDG.E R12, desc[UR6][R12.64] ;  /* 0x000000060c0c7981 */ /* 0x000f28000c1e1900 */
[----:B------:R0:W5:Y:S01]  /*0160*/  LDG.E R18, desc[UR6][R2.64] ;  /* 0x0000000602127981 */ /* 0x000162000c1e1900 */
[----:B------:R-:W1:Y:S01]  /*0170*/  S2UR UR5, SR_CgaCtaId ;  /* 0x00000000000579c3 */ /* 0x000e620000008800 */
[----:B------:R-:W-:-:S07]  /*0180*/  UMOV UR4, 0x400 ;  /* 0x0000040000047882 */ /* 0x000fce0000000000 */
[----:B0-----:R-:W0:Y:S01]  /*0190*/  LDC.64 R2, c[0x0][0x388] ;  /* 0x0000e200ff027b82 */ /* 0x001e220000000a00 */
[----:B-1----:R-:W-:-:S06]  /*01a0*/  ULEA UR4, UR5, UR4, 0x18 ;  /* 0x0000000405047291 */ /* 0x002fcc000f8ec0ff */
[----:B------:R-:W-:-:S05]  /*01b0*/  LEA R16, R5, UR4, 0x2 ;  /* 0x0000000405107c11 */ /* 0x000fca000f8e10ff */
[----:B------:R-:W-:Y:S01]  /*01c0*/  IMAD R9, R7, 0x84, R16 ;  /* 0x0000008407097824 */ /* 0x000fe200078e0210 */
[----:B------:R-:W-:-:S04]  /*01d0*/  LEA R16, R5, R16, 0x7 ;  /* 0x0000001005107211 */ /* 0x000fc800078e38ff */
[----:B------:R-:W-:Y:S02]  /*01e0*/  LEA R16, R7, R16, 0x2 ;  /* 0x0000001007107211 */ /* 0x000fe400078e10ff */
[----:B------:R-:W-:Y:S02]  /*01f0*/  LEA R5, R0, R5, 0x5 ;  /* 0x0000000500057211 */ /* 0x000fe400078e28ff */
[----:B------:R-:W-:-:S05]  /*0200*/  LEA R6, R6, R7, 0x5 ;  /* 0x0000000706067211 */ /* 0x000fca00078e28ff */
[----:B------:R-:W-:-:S05]  /*0210*/  IMAD R5, R8, R6, R5 ;  /* 0x0000000608057224 */ /* 0x000fca00078e0205 */
[CC--:B------:R-:W-:Y:S02]  /*0220*/  LEA R17, R4.reuse, R5.reuse, 0x9 ;  /* 0x0000000504117211 */ /* 0x0c0fe400078e48ff */
[C---:B------:R-:W-:Y:S02]  /*0230*/  LEA R7, R4.reuse, R5, 0x8 ;  /* 0x0000000504077211 */ /* 0x040fe400078e40ff */
[----:B------:R-:W-:Y:S01]  /*0240*/  LEA R21, R4, R17, 0x8 ;  /* 0x0000001104157211 */ /* 0x000fe200078e40ff */
[----:B0-----:R-:W-:-:S04]  /*0250*/  IMAD.WIDE R4, R5, 0x4, R2 ;  /* 0x0000000405047825 */ /* 0x001fc800078e0202 */
[--C-:B------:R-:W-:Y:S01]  /*0260*/  IMAD.WIDE R6, R7, 0x4, R2.reuse ;  /* 0x0000000407067825 */ /* 0x100fe200078e0202 */
[----:B--2---:R-:W-:Y:S04]  /*0270*/  STS [R9], R10 ;  /* 0x0000000a09007388 */ /* 0x004fe80000000800 */
[----:B---3--:R-:W-:Y:S04]  /*0280*/  STS [R9+0x840], R14 ;  /* 0x0008400e09007388 */ /* 0x008fe80000000800 */
[----:B----4-:R-:W-:Y:S04]  /*0290*/  STS [R9+0x420], R12 ;  /* 0x0004200c09007388 */ /* 0x010fe80000000800 */
[----:B-----5:R0:W-:Y:S01]  /*02a0*/  STS [R9+0xc60], R18 ;  /* 0x000c601209007388 */ /* 0x0201e20000000800 */
[----:B------:R-:W-:Y:S06]  /*02b0*/  BAR.SYNC.DEFER_BLOCKING 0x0 ;  /* 0x0000000000007b1d */ /* 0x000fec0000010000 */
[----:B------:R-:W1:Y:S04]  /*02c0*/  LDS R11, [R16] ;  /* 0x00000000100b7984 */ /* 0x000e680000000800 */
[----:B------:R-:W2:Y:S04]  /*02d0*/  LDS R13, [R16+0x20] ;  /* 0x00002000100d7984 */ /* 0x000ea80000000800 */
[----:B------:R-:W3:Y:S04]  /*02e0*/  LDS R15, [R16+0x40] ;  /* 0x00004000100f7984 */ /* 0x000ee80000000800 */
[----:B------:R-:W4:Y:S01]  /*02f0*/  LDS R19, [R16+0x60] ;  /* 0x0000600010137984 */ /* 0x000f220000000800 */
[----:B0-----:R-:W-:-:S04]  /*0300*/  IMAD.WIDE R8, R17, 0x4, R2 ;  /* 0x0000000411087825 */ /* 0x001fc800078e0202 */
[----:B------:R-:W-:Y:S01]  /*0310*/  IMAD.WIDE R2, R21, 0x4, R2 ;  /* 0x0000000415027825 */ /* 0x000fe200078e0202 */
[----:B-1----:R-:W-:Y:S04]  /*0320*/  STG.E desc[UR6][R4.64], R11 ;  /* 0x0000000b04007986 */ /* 0x002fe8000c101906 */
[----:B--2---:R-:W-:Y:S04]  /*0330*/  STG.E desc[UR6][R6.64], R13 ;  /* 0x0000000d06007986 */ /* 0x004fe8000c101906 */
[----:B---3--:R-:W-:Y:S04]  /*0340*/  STG.E desc[UR6][R8.64], R15 ;  /* 0x0000000f08007986 */ /* 0x008fe8000c101906 */
[----:B----4-:R-:W-:Y:S01]  /*0350*/  STG.E desc[UR6][R2.64], R19 ;  /* 0x0000001302007986 */ /* 0x010fe2000c101906 */
[----:B------:R-:W-:Y:S05]  /*0360*/  EXIT ;  /* 0x000000000000794d */ /* 0x000fea0003800000 */
.L_x_0:
[----:B------:R-:W-:-:S00]  /*0370*/  BRA `(.L_x_0) ;  /* 0xfffffffc00fc7947 */ /* 0x000fc0000383ffff */
[----:B------:R-:W-:-:S00]  /*0380*/  NOP ;  /* 0x0000000000007918 */ /* 0x000fc00000000000 */
[----:B------:R-:W-:-:S00]  /*0390*/  NOP ;  /* 0x0000000000007918 */ /* 0x000fc00000000000 */
[----:B------:R-:W-:-:S00]  /*03a0*/  NOP ;  /* 0x0000000000007918 */ /* 0x000fc00000000000 */
[----:B------:R-:W-:-:S00]  /*03b0*/  NOP ;  /* 0x0000000000007918 */ /* 0x000fc00000000000 */
[----:B------:R-:W-:-:S00]  /*03c0*/  NOP ;  /* 0x0000000000007918 */ /* 0x000fc00000000000 */
[----:B------:R-:W-:-:S00]  /*03d0*/  NOP ;  /* 0x0000000000007918 */ /* 0x000fc00000000000 */
[----:B------:R-:W-:-:S00]  /*03e0*/  NOP ;  /* 0x0000000000007918 */ /* 0x000fc00000000000 */
[----:B------:R-:W-:-:S00]  /*03f0*/  NOP ;  /* 0x0000000000007918 */ /* 0x000fc00000000000 */
.L_x_19:


//--------------------- .text.transpose_shm3      --------------------------
	.section	.text.transpose_shm3,"ax",@progbits
	.align	128
        .global         transpose_shm3
        .type           transpose_shm3,@function
        .size           transpose_shm3,(.L_x_18 - transpose_shm3)
        .other          transpose_shm3,@"STO_CUDA_ENTRY STV_DEFAULT"
transpose_shm3:
.text.transpose_shm3:
[----:B------:R-:W-:Y:S01]  /*0000*/  LDC R1, c[0x0][0x37c] ;  /* 0x0000df00ff017b82 */ /* 0x000fe20000000800 */
[----:B------:R-:W0:Y:S01]  /*0010*/  LDCU UR5, c[0x0][0x364] ;  /* 0x00006c80ff0577ac */ /* 0x000e220008000800 */
[----:B------:R-:W-:Y:S01]  /*0020*/  MOV R6, 0x70 ;  /* 0x0000007000067802 */ /* 0x000fe20000000f00 */
[----:B0-----:R-:W-:-:S06]  /*0030*/  ULOP3.LUT UR4, UR5, 0xffff, URZ, 0xc0, !UPT ;  /* 0x0000ffff05047892 */ /* 0x001fcc000f8ec0ff */
[----:B------:R-:W-:Y:S01]  /*0040*/  MOV R5, UR4 ;  /* 0x0000000400057c02 */ /* 0x000fe20008000f00 */
[----:B------:R-:W-:-:S06]  /*0050*/  UMOV UR4, 0x20 ;  /* 0x0000002000047882 */ /* 0x000fcc0000000000 */
[----:B------:R-:W-:Y:S05]  /*0060*/  CALL.REL.NOINC `($__internal_0_$__cuda_sm20_div_u16) ;  /* 0x0000001c00047944 */ /* 0x000fea0003c00000 */
[----:B------:R-:W0:Y:S01]  /*0070*/  S2R R3, SR_CTAID.X ;  /* 0x0000000000037919 */ /* 0x000e220000002500 */
[----:B------:R-:W-:Y:S01]  /*0080*/  LOP3.LUT R5, R8, 0xffff, RZ, 0xc0, !PT ;  /* 0x0000ffff08057812 */ /* 0x000fe200078ec0ff */
[----:B------:R-:W-:Y:S01]  /*0090*/  UMOV UR4, 0x1f ;  /* 0x0000001f00047882 */ /* 0x000fe20000000000 */
[----:B------:R-:W-:Y:S01]  /*00a0*/  MOV R6, 0xd0 ;  /* 0x000000d000067802 */ /* 0x000fe20000000f00 */
[----:B------:R-:W1:Y:S06]  /*00b0*/  S2R R4, SR_CTAID.Y ;  /* 0x0000000000047919 */ /* 0x000e6c0000002600 */
[----:B01----:R-:W-:Y:S05]  /*00c0*/  CALL.REL.NOINC `($__internal_0_$__cuda_sm20_div_u16) ;  /* 0x0000001800ec7944 */ /* 0x003fea0003c00000 */
[----:B------:R-:W0:Y:S01]  /*00d0*/  S2R R6, SR_TID.X ;  /* 0x0000000000067919 */ /* 0x000e220000002100 */
[----:B------:R-:W-:Y:S01]  /*00e0*/  UISETP.GE.U32.AND UP0, UPT, UR5, 0x3, UPT ;  /* 0x000000030500788c */ /* 0x000fe2000bf06070 */
[----:B------:R-:W-:Y:S01]  /*00f0*/  IADD3 R8, PT, PT, R8, 0x1, RZ ;  /* 0x0000000108087810 */ /* 0x000fe20007ffe0ff */
[----:B------:R-:W-:Y:S01]  /*0100*/  HFMA2 R0, -RZ, RZ, 0, 0 ;  /* 0x00000000ff007431 */ /* 0x000fe200000001ff */
[----:B------:R-:W1:Y:S01]  /*0110*/  S2R R7, SR_TID.Y ;  /* 0x0000000000077919 */ /* 0x000e620000002200 */
[----:B------:R-:W2:Y:S01]  /*0120*/  LDCU.64 UR6, c[0x0][0x358] ;  /* 0x00006b00ff0677ac */ /* 0x000ea20008000a00 */
[----:B------:R-:W-:-:S04]  /*0130*/  LOP3.LUT R8, R8, 0xffff, RZ, 0xc0, !PT ;  /* 0x0000ffff08087812 */ /* 0x000fc800078ec0ff */
[----:B------:R-:W-:Y:S01]  /*0140*/  LOP3.LUT R9, R8, 0x3, RZ, 0xc0, !PT ;  /* 0x0000000308097812 */ /* 0x000fe200078ec0ff */
[----:B------:R-:W-:Y:S06]  /*0150*/  BRA.U !UP0, `(.L_x_1) ;  /* 0x0000000d08047547 */ /* 0x000fec000b800000 */
[----:B------:R-:W3:Y:S01]  /*0160*/  LDCU UR8, c[0x0][0x394] ;  /* 0x00007280ff0877ac */ /* 0x000ee20008000800 */
[----:B------:R-:W4:Y:S01]  /*0170*/  S2UR UR5, SR_CgaCtaId ;  /* 0x00000000000579c3 */ /* 0x000f220000008800 */
[----:B-1----:R-:W-:Y:S01]  /*0180*/  LEA R2, R4, R7, 0x5 ;  /* 0x0000000704027211 */ /* 0x002fe200078e28ff */
[----:B------:R-:W-:Y:S01]  /*0190*/  IMAD.IADD R11, R5, 0x1, R7 ;  /* 0x00000001050b7824 */ /* 0x000fe200078e0207 */
[----:B------:R-:W-:Y:S01]  /*01a0*/  LOP3.LUT R10, R8, 0x3c, RZ, 0xc0, !PT ;  /* 0x0000003c080a7812 */ /* 0x000fe200078ec0ff */
[----:B------:R-:W-:Y:S01]  /*01b0*/  UMOV UR4, 0x400 ;  /* 0x0000040000047882 */ /* 0x000fe20000000000 */
[----:B0-----:R-:W-:Y:S01]  /*01c0*/  IMAD R19, R7, 0x21, R6 ;  /* 0x0000002107137824 */ /* 0x001fe200078e0206 */
[----:B------:R-:W-:Y:S01]  /*01d0*/  MOV R0, RZ ;  /* 0x000000ff00007202 */ /* 0x000fe20000000f00 */
[C-C-:B------:R-:W-:Y:S01]  /*01e0*/  IMAD R15, R5.reuse, 0x2, R2.reuse ;  /* 0x00000002050f7824 */ /* 0x140fe200078e0202 */
[----:B------:R-:W0:Y:S01]  /*01f0*/  LDC.64 R12, c[0x0][0x380] ;  /* 0x0000e000ff0c7b82 */ /* 0x000e220000000a00 */
[----:B------:R-:W-:Y:S01]  /*0200*/  IMAD R17, R5, 0x3, R2 ;  /* 0x0000000305117824 */ /* 0x000fe200078e0202 */
[----:B------:R-:W-:Y:S01]  /*0210*/  LEA R11, R4, R11, 0x5 ;  /* 0x0000000b040b7211 */ /* 0x000fe200078e28ff */
[----:B---3--:R-:W-:Y:S01]  /*0220*/  IMAD R20, R2, UR8, R6 ;  /* 0x0000000802147c24 */ /* 0x008fe2000f8e0206 */
[----:B------:R-:W-:-:S03]  /*0230*/  IADD3 R2, PT, PT, -R10, RZ, RZ ;  /* 0x000000ff0a027210 */ /* 0x000fc60007ffe1ff */
[--C-:B------:R-:W-:Y:S02]  /*0240*/  IMAD R14, R11, UR8, R6.reuse ;  /* 0x000000080b0e7c24 */ /* 0x100fe4000f8e0206 */
[--C-:B------:R-:W-:Y:S01]  /*0250*/  IMAD R18, R17, UR8, R6.reuse ;  /* 0x0000000811127c24 */ /* 0x100fe2000f8e0206 */
[----:B------:R-:W-:Y:S01]  /*0260*/  ISETP.GE.AND P0, PT, R2, RZ, PT ;  /* 0x000000ff0200720c */ /* 0x000fe20003f06270 */
[----:B------:R-:W-:Y:S01]  /*0270*/  IMAD R16, R15, UR8, R6 ;  /* 0x000000080f107c24 */ /* 0x000fe2000f8e0206 */
[----:B----4-:R-:W-:Y:S01]  /*0280*/  ULEA UR4, UR5, UR4, 0x18 ;  /* 0x0000000405047291 */ /* 0x010fe2000f8ec0ff */
[----:B------:R-:W-:Y:S01]  /*0290*/  LEA R11, R3, R20, 0x5 ;  /* 0x00000014030b7211 */ /* 0x000fe200078e28ff */
[----:B------:R-:W-:Y:S01]  /*02a0*/  IMAD R10, R5, UR8, RZ ;  /* 0x00000008050a7c24 */ /* 0x000fe2000f8e02ff */
[C---:B------:R-:W-:Y:S01]  /*02b0*/  LEA R27, R3.reuse, R14, 0x5 ;  /* 0x0000000e031b7211 */ /* 0x040fe200078e28ff */
[C---:B------:R-:W-:Y:S01]  /*02c0*/  IMAD R29, R3.reuse, 0x20, R16 ;  /* 0x00000020031d7824 */ /* 0x040fe200078e0210 */
[----:B------:R-:W-:-:S02]  /*02d0*/  LEA R15, R3, R18, 0x5 ;  /* 0x00000012030f7211 */ /* 0x000fc400078e28ff */
[----:B------:R-:W-:-:S04]  /*02e0*/  LEA R20, R19, UR4, 0x2 ;  /* 0x0000000413147c11 */ /* 0x000fc8000f8e10ff */
[----:B------:R-:W-:Y:S05]  /*02f0*/  @P0 BRA `(.L_x_2) ;  /* 0x00000008003c0947 */ /* 0x000fea0003800000 */
[----:B------:R-:W-:Y:S02]  /*0300*/  IADD3 R14, PT, PT, -R2, RZ, RZ ;  /* 0x000000ff020e7210 */ /* 0x000fe40007ffe1ff */
[----:B------:R-:W-:Y:S02]  /*0310*/  PLOP3.LUT P0, PT, PT, PT, PT, 0x80, 0x8 ;  /* 0x000000000008781c */ /* 0x000fe40003f0f070 */
[----:B------:R-:W-:-:S13]  /*0320*/  ISETP.GT.AND P1, PT, R14, 0xc, PT ;  /* 0x0000000c0e00780c */ /* 0x000fda0003f24270 */
[----:B------:R-:W-:Y:S05]  /*0330*/  @!P1 BRA `(.L_x_3) ;  /* 0x0000000400649947 */ /* 0x000fea0003800000 */
[----:B------:R-:W1:Y:S01]  /*0340*/  LDC.64 R16, c[0x0][0x380] ;  /* 0x0000e000ff107b82 */ /* 0x000e620000000a00 */
[----:B------:R-:W-:-:S13]  /*0350*/  PLOP3.LUT P0, PT, PT, PT, PT, 0x8, 0x80 ;  /* 0x000000000080781c */ /* 0x000fda0003f0e170 */
.L_x_4:
[----:B-1----:R-:W-:-:S04]  /*0360*/  IMAD.WIDE R22, R11, 0x4, R16 ;  /* 0x000000040b167825 */ /* 0x002fc800078e0210 */
[--C-:B------:R-:W-:Y:S01]  /*0370*/  IMAD.WIDE R18, R27, 0x4, R16.reuse ;  /* 0x000000041b127825 */ /* 0x100fe200078e0210 */
[----:B--2---:R1:W2:Y:S04]  /*0380*/  LDG.E R21, desc[UR6][R22.64] ;  /* 0x0000000616157981 */ /* 0x0042a8000c1e1900 */
[----:B---3--:R3:W4:Y:S01]  /*0390*/  LDG.E R14, desc[UR6][R18.64] ;  /* 0x00000006120e7981 */ /* 0x008722000c1e1900 */
[----:B------:R-:W-:Y:S01]  /*03a0*/  LEA R11, R10, R11, 0x2 ;  /* 0x0000000b0a0b7211 */ /* 0x000fe200078e10ff */
[----:B-1----:R-:W-:-:S04]  /*03b0*/  IMAD.WIDE R22, R29, 0x4, R16 ;  /* 0x000000041d167825 */ /* 0x002fc800078e0210 */
[----:B---3--:R-:W-:Y:S02]  /*03c0*/  IMAD.WIDE R18, R15, 0x4, R16 ;  /* 0x000000040f127825 */ /* 0x008fe400078e0210 */
[----:B------:R-:W3:Y:S02]  /*03d0*/  LDG.E R22, desc[UR6][R22.64] ;  /* 0x0000000616167981 */ /* 0x000ee4000c1e1900 */
[----:B------:R-:W-:Y:S02]  /*03e0*/  IMAD R28, R10, 0x4, R27 ;  /* 0x000000040a1c7824 */ /* 0x000fe400078e021b */
[----:B------:R-:W5:Y:S01]  /*03f0*/  LDG.E R18, desc[UR6][R18.64] ;  /* 0x0000000612127981 */ /* 0x000f62000c1e1900 */
[----:B------:R-:W-:-:S04]  /*0400*/  IMAD.WIDE R24, R11, 0x4, R16 ;  /* 0x000000040b187825 */ /* 0x000fc800078e0210 */
[----:B------:R-:W-:Y:S02]  /*0410*/  IMAD.WIDE R26, R28, 0x4, R16 ;  /* 0x000000041c1a7825 */ /* 0x000fe400078e0210 */
[----:B------:R1:W5:Y:S04]  /*0420*/  LDG.E R24, desc[UR6][R24.64] ;  /* 0x0000000618187981 */ /* 0x000368000c1e1900 */
[----:B------:R0:W5:Y:S01]  /*0430*/  LDG.E R26, desc[UR6][R26.64] ;  /* 0x000000061a1a7981 */ /* 0x000162000c1e1900 */
[C---:B------:R-:W-:Y:S02]  /*0440*/  LEA R29, R10.reuse, R29, 0x2 ;  /* 0x0000001d0a1d7211 */ /* 0x040fe400078e10ff */
[C---:B------:R-:W-:Y:S02]  /*0450*/  LEA R11, R10.reuse, R11, 0x2 ;  /* 0x0000000b0a0b7211 */ /* 0x040fe400078e10ff */
[----:B-1----:R-:W-:Y:S01]  /*0460*/  LEA R25, R10, R15, 0x2 ;  /* 0x0000000f0a197211 */ /* 0x002fe200078e10ff */
[C-C-:B0-----:R-:W-:Y:S01]  /*0470*/  IMAD R27, R5.reuse, 0x108, R20.reuse ;  /* 0x00000108051b7824 */ /* 0x141fe200078e0214 */
[----:B--2---:R0:W-:Y:S02]  /*0480*/  STS [R20], R21 ;  /* 0x0000001514007388 */ /* 0x0041e40000000800 */
[----:B0-----:R-:W-:-:S05]  /*0490*/  IMAD R21, R5, 0x84, R20 ;  /* 0x0000008405157824 */ /* 0x001fca00078e0214 */
[----:B----4-:R0:W-:Y:S04]  /*04a0*/  STS [R21], R14 ;  /* 0x0000000e15007388 */ /* 0x0101e80000000800 */
[----:B---3--:R1:W-:Y:S01]  /*04b0*/  STS [R27], R22 ;  /* 0x000000161b007388 */ /* 0x0083e20000000800 */
[----:B0-----:R-:W-:Y:S02]  /*04c0*/  IMAD R21, R5, 0x18c, R20 ;  /* 0x0000018c05157824 */ /* 0x001fe400078e0214 */
[----:B-1----:R-:W-:-:S03]  /*04d0*/  IMAD.WIDE R22, R29, 0x4, R16 ;  /* 0x000000041d167825 */ /* 0x002fc600078e0210 */
[----:B-----5:R0:W-:Y:S01]  /*04e0*/  STS [R21], R18 ;  /* 0x0000001215007388 */ /* 0x0201e20000000800 */
[----:B------:R-:W-:-:S03]  /*04f0*/  IMAD R27, R5, 0x210, R20 ;  /* 0x00000210051b7824 */ /* 0x000fc600078e0214 */
[----:B------:R1:W2:Y:S01]  /*0500*/  LDG.E R23, desc[UR6][R22.64] ;  /* 0x0000000616177981 */ /* 0x0002a2000c1e1900 */
[----:B0-----:R-:W-:-:S04]  /*0510*/  IMAD.WIDE R18, R25, 0x4, R16 ;  /* 0x0000000419127825 */ /* 0x001fc800078e0210 */
[----:B------:R-:W-:Y:S02]  /*0520*/  IMAD.WIDE R14, R11, 0x4, R16 ;  /* 0x000000040b0e7825 */ /* 0x000fe400078e0210 */
[----:B------:R0:W3:Y:S02]  /*0530*/  LDG.E R19, desc[UR6][R18.64] ;  /* 0x0000000612137981 */ /* 0x0000e4000c1e1900 */
[----:B------:R-:W-:Y:S02]  /*0540*/  IMAD R20, R5, 0x84, R27 ;  /* 0x0000008405147824 */ /* 0x000fe400078e021b */
[C---:B-1----:R-:W-:Y:S01]  /*0550*/  IMAD R22, R10.reuse, 0x4, R28 ;  /* 0x000000040a167824 */ /* 0x042fe200078e021c */
[----:B------:R1:W-:Y:S01]  /*0560*/  STS [R27], R24 ;  /* 0x000000181b007388 */ /* 0x0003e20000000800 */
[----:B0-----:R-:W-:Y:S02]  /*0570*/  LEA R18, R10, R29, 0x2 ;  /* 0x0000001d0a127211 */ /* 0x001fe400078e10ff */
[--C-:B------:R-:W-:Y:S01]  /*0580*/  IMAD.WIDE R28, R22, 0x4, R16.reuse ;  /* 0x00000004161c7825 */ /* 0x100fe200078e0210 */
[----:B------:R0:W-:Y:S04]  /*0590*/  STS [R20], R26 ;  /* 0x0000001a14007388 */ /* 0x0001e80000000800 */
[----:B-1----:R-:W4:Y:S04]  /*05a0*/  LDG.E R24, desc[UR6][R14.64] ;  /* 0x000000060e187981 */ /* 0x002f28000c1e1900 */
[----:B------:R-:W5:Y:S01]  /*05b0*/  LDG.E R28, desc[UR6][R28.64] ;  /* 0x000000061c1c7981 */ /* 0x000f62000c1e1900 */
[----:B0-----:R-:W-:-:S05]  /*05c0*/  IMAD.WIDE R20, R18, 0x4, R16 ;  /* 0x0000000412147825 */ /* 0x001fca00078e0210 */
[----:B------:R0:W5:Y:S01]  /*05d0*/  LDG.E R29, desc[UR6][R20.64] ;  /* 0x00000006141d7981 */ /* 0x000162000c1e1900 */
[C---:B------:R-:W-:Y:S01]  /*05e0*/  LEA R25, R10.reuse, R25, 0x2 ;  /* 0x000000190a197211 */ /* 0x040fe200078e10ff */
[----:B0-----:R-:W-:Y:S01]  /*05f0*/  IMAD R21, R5, 0x108, R27 ;  /* 0x0000010805157824 */ /* 0x001fe200078e021b */
[----:B------:R-:W-:-:S03]  /*0600*/  LEA R11, R10, R11, 0x2 ;  /* 0x0000000b0a0b7211 */ /* 0x000fc600078e10ff */
[----:B------:R-:W-:-:S04]  /*0610*/  IMAD.WIDE R14, R25, 0x4, R16 ;  /* 0x00000004190e7825 */ /* 0x000fc800078e0210 */
[C---:B------:R-:W-:Y:S02]  /*0620*/  IMAD R26, R10.reuse, 0x4, R22 ;  /* 0x000000040a1a7824 */ /* 0x040fe400078e0216 */
[----:B------:R0:W5:Y:S01]  /*0630*/  LDG.E R14, desc[UR6][R14.64] ;  /* 0x000000060e0e7981 */ /* 0x000162000c1e1900 */
[C---:B------:R-:W-:Y:S02]  /*0640*/  LEA R25, R10.reuse, R25, 0x2 ;  /* 0x000000190a197211 */ /* 0x040fe400078e10ff */
[----:B0-----:R-:W-:Y:S01]  /*0650*/  LEA R15, R10, R18, 0x2 ;  /* 0x000000120a0f7211 */ /* 0x001fe200078e10ff */
[----:B--2---:R0:W-:Y:S02]  /*0660*/  STS [R21], R23 ;  /* 0x0000001715007388 */ /* 0x0041e40000000800 */
[C-C-:B0-----:R-:W-:Y:S02]  /*0670*/  IMAD R23, R5.reuse, 0x18c, R27.reuse ;  /* 0x0000018c05177824 */ /* 0x141fe400078e021b */
[----:B------:R-:W-:-:S03]  /*0680*/  IMAD R27, R5, 0x210, R27 ;  /* 0x00000210051b7824 */ /* 0x000fc600078e021b */
[----:B---3--:R0:W-:Y:S01]  /*0690*/  STS [R23], R19 ;  /* 0x0000001317007388 */ /* 0x0081e20000000800 */
[----:B------:R-:W-:-:S06]  /*06a0*/  IMAD.WIDE R20, R11, 0x4, R16 ;  /* 0x000000040b147825 */ /* 0x000fcc00078e0210 */
[----:B------:R-:W2:Y:S01]  /*06b0*/  LDG.E R20, desc[UR6][R20.64] ;  /* 0x0000000614147981 */ /* 0x000ea2000c1e1900 */
[----:B0-----:R-:W-:-:S03]  /*06c0*/  IMAD R19, R5, 0x108, R27 ;  /* 0x0000010805137824 */ /* 0x001fc600078e021b */
[----:B----4-:R0:W-:Y:S02]  /*06d0*/  STS [R27], R24 ;  /* 0x000000181b007388 */ /* 0x0101e40000000800 */
[----:B0-----:R-:W-:-:S05]  /*06e0*/  IMAD R24, R5, 0x84, R27 ;  /* 0x0000008405187824 */ /* 0x001fca00078e021b */
[----:B-----5:R-:W-:Y:S04]  /*06f0*/  STS [R24], R28 ;  /* 0x0000001c18007388 */ /* 0x020fe80000000800 */
[----:B------:R0:W-:Y:S01]  /*0700*/  STS [R19], R29 ;  /* 0x0000001d13007388 */ /* 0x0001e20000000800 */
[----:B------:R-:W-:-:S06]  /*0710*/  IMAD.WIDE R22, R15, 0x4, R16 ;  /* 0x000000040f167825 */ /* 0x000fcc00078e0210 */
[----:B------:R-:W3:Y:S01]  /*0720*/  LDG.E R22, desc[UR6][R22.64] ;  /* 0x0000000616167981 */ /* 0x000ee2000c1e1900 */
[----:B0-----:R-:W-:-:S05]  /*0730*/  IMAD.WIDE R18, R26, 0x4, R16 ;  /* 0x000000041a127825 */ /* 0x001fca00078e0210 */
[----:B------:R0:W4:Y:S02]  /*0740*/  LDG.E R21, desc[UR6][R18.64] ;  /* 0x0000000612157981 */ /* 0x000124000c1e1900 */
[----:B0-----:R-:W-:-:S05]  /*0750*/  IMAD.WIDE R18, R25, 0x4, R16 ;  /* 0x0000000419127825 */ /* 0x001fca00078e0210 */
[----:B------:R-:W5:Y:S01]  /*0760*/  LDG.E R28, desc[UR6][R18.64] ;  /* 0x00000006121c7981 */ /* 0x000f62000c1e1900 */
[C-C-:B------:R-:W-:Y:S02]  /*0770*/  IMAD R23, R5.reuse, 0x18c, R27.reuse ;  /* 0x0000018c05177824 */ /* 0x140fe400078e021b */
[----:B------:R-:W-:-:S03]  /*0780*/  IMAD R24, R5, 0x210, R27 ;  /* 0x0000021005187824 */ /* 0x000fc600078e021b */
[----:B------:R0:W-:Y:S01]  /*0790*/  STS [R23], R14 ;  /* 0x0000000e17007388 */ /* 0x0001e20000000800 */
[C-C-:B------:R-:W-:Y:S02]  /*07a0*/  IMAD R29, R5.reuse, 0x84, R24.reuse ;  /* 0x00000084051d7824 */ /* 0x140fe400078e0218 */
[C-C-:B------:R-:W-:Y:S01]  /*07b0*/  IMAD R27, R5.reuse, 0x108, R24.reuse ;  /* 0x00000108051b7824 */ /* 0x140fe200078e0218 */
[----:B------:R-:W-:Y:S01]  /*07c0*/  IADD3 R2, PT, PT, R2, 0x10, RZ ;  /* 0x0000001002027810 */ /* 0x000fe20007ffe0ff */
[----:B0-----:R-:W-:-:S03]  /*07d0*/  IMAD R14, R5, 0x18c, R24 ;  /* 0x0000018c050e7824 */ /* 0x001fc600078e0218 */
[----:B------:R-:W-:Y:S02]  /*07e0*/  ISETP.GE.AND P1, PT, R2, -0xc, PT ;  /* 0xfffffff40200780c */ /* 0x000fe40003f26270 */
[----:B------:R-:W-:-:S05]  /*07f0*/  LEA R0, R5, R0, 0x2 ;  /* 0x0000000005007211 */ /* 0x000fca00078e10ff */
[----:B------:R-:W-:-:S05]  /*0800*/  IMAD R0, R5, 0x4, R0 ;  /* 0x0000000405007824 */ /* 0x000fca00078e0200 */
[----:B------:R-:W-:Y:S01]  /*0810*/  LEA R0, R5, R0, 0x2 ;  /* 0x0000000005007211 */ /* 0x000fe200078e10ff */
[----:B------:R-:W-:-:S03]  /*0820*/  IMAD R11, R10, 0x4, R11 ;  /* 0x000000040a0b7824 */ /* 0x000fc600078e020b */
[C---:B------:R-:W-:Y:S01]  /*0830*/  LEA R0, R5.reuse, R0, 0x2 ;  /* 0x0000000005007211 */ /* 0x040fe200078e10ff */
[----:B--2---:R0:W-:Y:S02]  /*0840*/  STS [R24], R20 ;  /* 0x0000001418007388 */ /* 0x0041e40000000800 */
[----:B0-----:R-:W-:Y:S02]  /*0850*/  IMAD R20, R5, 0x210, R24 ;  /* 0x0000021005147824 */ /* 0x001fe400078e0218 */
[----:B----4-:R0:W-:Y:S04]  /*0860*/  STS [R29], R21 ;  /* 0x000000151d007388 */ /* 0x0101e80000000800 */
[----:B---3--:R1:W-:Y:S04]  /*0870*/  STS [R27], R22 ;  /* 0x000000161b007388 */ /* 0x0083e80000000800 */
[----:B-----5:R3:W-:Y:S01]  /*0880*/  STS [R14], R28 ;  /* 0x0000001c0e007388 */ /* 0x0207e20000000800 */
[----:B0-----:R-:W-:-:S02]  /*0890*/  LEA R29, R10, R15, 0x2 ;  /* 0x0000000f0a1d7211 */ /* 0x001fc400078e10ff */
[C---:B-1----:R-:W-:Y:S02]  /*08a0*/  LEA R27, R10.reuse, R26, 0x2 ;  /* 0x0000001a0a1b7211 */ /* 0x042fe400078e10ff */
[----:B------:R-:W-:Y:S01]  /*08b0*/  LEA R15, R10, R25, 0x2 ;  /* 0x000000190a0f7211 */ /* 0x000fe200078e10ff */
[----:B------:R-:W-:Y:S06]  /*08c0*/  @!P1 BRA `(.L_x_4) ;  /* 0xfffffff800a49947 */ /* 0x000fec000383ffff */
.L_x_3:
[----:B---3--:R-:W-:-:S05]  /*08d0*/  IMAD.MOV R14, RZ, RZ, -R2 ;  /* 0x000000ffff0e7224 */ /* 0x008fca00078e0a02 */
[----:B------:R-:W-:-:S13]  /*08e0*/  ISETP.GT.AND P1, PT, R14, 0x4, PT ;  /* 0x000000040e00780c */ /* 0x000fda0003f24270 */
[----:B------:R-:W-:Y:S05]  /*08f0*/  @!P1 BRA `(.L_x_5) ;  /* 0x0000000000b49947 */ /* 0x000fea0003800000 */
[----:B------:R-:W1:Y:S02]  /*0900*/  LDC.64 R18, c[0x0][0x380] ;  /* 0x0000e000ff127b82 */ /* 0x000e640000000a00 */
[----:B-1----:R-:W-:-:S06]  /*0910*/  IMAD.WIDE R24, R11, 0x4, R18 ;  /* 0x000000040b187825 */ /* 0x002fcc00078e0212 */
[----:B--2---:R-:W2:Y:S01]  /*0920*/  LDG.E R25, desc[UR6][R24.64] ;  /* 0x0000000618197981 */ /* 0x004ea2000c1e1900 */
[--C-:B------:R-:W-:Y:S01]  /*0930*/  IMAD.WIDE R16, R27, 0x4, R18.reuse ;  /* 0x000000041b107825 */ /* 0x100fe200078e0212 */
[C---:B------:R-:W-:Y:S02]  /*0940*/  LEA R11, R10.reuse, R11, 0x2 ;  /* 0x0000000b0a0b7211 */ /* 0x040fe400078e10ff */
[----:B------:R-:W-:Y:S02]  /*0950*/  LEA R27, R10, R27, 0x2 ;  /* 0x0000001b0a1b7211 */ /* 0x000fe400078e10ff */
[----:B------:R1:W3:Y:S01]  /*0960*/  LDG.E R28, desc[UR6][R16.64] ;  /* 0x00000006101c7981 */ /* 0x0002e2000c1e1900 */
[----:B------:R-:W-:-:S04]  /*0970*/  IMAD.WIDE R22, R15, 0x4, R18 ;  /* 0x000000040f167825 */ /* 0x000fc800078e0212 */
[C---:B------:R-:W-:Y:S02]  /*0980*/  IMAD R26, R10.reuse, 0x4, R15 ;  /* 0x000000040a1a7824 */ /* 0x040fe400078e020f */
[----:B------:R-:W4:Y:S01]  /*0990*/  LDG.E R22, desc[UR6][R22.64] ;  /* 0x0000000616167981 */ /* 0x000f22000c1e1900 */
[----:B-1----:R-:W-:Y:S01]  /*09a0*/  IMAD.WIDE R16, R29, 0x4, R18 ;  /* 0x000000041d107825 */ /* 0x002fe200078e0212 */
[----:B------:R-:W-:-:S04]  /*09b0*/  LEA R29, R10, R29, 0x2 ;  /* 0x0000001d0a1d7211 */ /* 0x000fc800078e10ff */
[----:B------:R1:W5:Y:S01]  /*09c0*/  LDG.E R21, desc[UR6][R16.64] ;  /* 0x0000000610157981 */ /* 0x000362000c1e1900 */
[----:B------:R-:W-:-:S06]  /*09d0*/  IMAD.WIDE R14, R29, 0x4, R18 ;  /* 0x000000041d0e7825 */ /* 0x000fcc00078e0212 */
[----:B------:R0:W4:Y:S01]  /*09e0*/  LDG.E R14, desc[UR6][R14.64] ;  /* 0x000000060e0e7981 */ /* 0x000122000c1e1900 */
[----:B-1----:R-:W-:-:S06]  /*09f0*/  IMAD.WIDE R16, R27, 0x4, R18 ;  /* 0x000000041b107825 */ /* 0x002fcc00078e0212 */
[----:B------:R-:W4:Y:S04]  /*0a00*/  LDG.E R16, desc[UR6][R16.64] ;  /* 0x0000000610107981 */ /* 0x000f28000c1e1900 */
[----:B--2---:R1:W-:Y:S02]  /*0a10*/  STS [R20], R25 ;  /* 0x0000001914007388 */ /* 0x0043e40000000800 */
[----:B-1----:R-:W-:-:S04]  /*0a20*/  IMAD.WIDE R24, R11, 0x4, R18 ;  /* 0x000000040b187825 */ /* 0x002fc800078e0212 */
[----:B------:R-:W-:Y:S02]  /*0a30*/  IMAD.WIDE R18, R26, 0x4, R18 ;  /* 0x000000041a127825 */ /* 0x000fe400078e0212 */
[----:B------:R-:W2:Y:S04]  /*0a40*/  LDG.E R24, desc[UR6][R24.64] ;  /* 0x0000000618187981 */ /* 0x000ea8000c1e1900 */
[----:B------:R1:W2:Y:S01]  /*0a50*/  LDG.E R19, desc[UR6][R18.64] ;  /* 0x0000000612137981 */ /* 0x0002a2000c1e1900 */
[C-C-:B------:R-:W-:Y:S02]  /*0a60*/  IMAD R23, R5.reuse, 0x84, R20.reuse ;  /* 0x0000008405177824 */ /* 0x140fe400078e0214 */
[----:B0-----:R-:W-:-:S03]  /*0a70*/  IMAD R15, R5, 0x18c, R20 ;  /* 0x0000018c050f7824 */ /* 0x001fc600078e0214 */
[----:B---3--:R0:W-:Y:S01]  /*0a80*/  STS [R23], R28 ;  /* 0x0000001c17007388 */ /* 0x0081e20000000800 */
[C-C-:B-1----:R-:W-:Y:S02]  /*0a90*/  IMAD R18, R5.reuse, 0x108, R20.reuse ;  /* 0x0000010805127824 */ /* 0x142fe400078e0214 */
[----:B------:R-:W-:-:S04]  /*0aa0*/  IMAD R20, R5, 0x210, R20 ;  /* 0x0000021005147824 */ /* 0x000fc800078e0214 */
[C-C-:B0-----:R-:W-:Y:S01]  /*0ab0*/  IMAD R23, R5.reuse, 0x84, R20.reuse ;  /* 0x0000008405177824 */ /* 0x141fe200078e0214 */
[----:B-----5:R-:W-:Y:S01]  /*0ac0*/  STS [R18], R21 ;  /* 0x0000001512007388 */ /* 0x020fe20000000800 */
[C-C-:B------:R-:W-:Y:S02]  /*0ad0*/  IMAD R25, R5.reuse, 0x108, R20.reuse ;  /* 0x0000010805197824 */ /* 0x140fe400078e0214 */
[C---:B------:R-:W-:Y:S01]  /*0ae0*/  IMAD R28, R5.reuse, 0x18c, R20 ;  /* 0x0000018c051c7824 */ /* 0x040fe200078e0214 */
[----:B----4-:R0:W-:Y:S01]  /*0af0*/  STS [R15], R22 ;  /* 0x000000160f007388 */ /* 0x0101e20000000800 */
[----:B------:R-:W-:Y:S01]  /*0b00*/  LEA R0, R5, R0, 0x2 ;  /* 0x0000000005007211 */ /* 0x000fe200078e10ff */
[----:B------:R-:W-:Y:S01]  /*0b10*/  IMAD R27, R10, 0x4, R27 ;  /* 0x000000040a1b7824 */ /* 0x000fe200078e021b */
[----:B------:R-:W-:Y:S02]  /*0b20*/  PLOP3.LUT P0, PT, PT, PT, PT, 0x8, 0x80 ;  /* 0x000000000080781c */ /* 0x000fe40003f0e170 */
[----:B------:R-:W-:-:S02]  /*0b30*/  IADD3 R2, PT, PT, R2, 0x8, RZ ;  /* 0x0000000802027810 */ /* 0x000fc40007ffe0ff */
[C---:B------:R-:W-:Y:S02]  /*0b40*/  LEA R0, R5.reuse, R0, 0x2 ;  /* 0x0000000005007211 */ /* 0x040fe400078e10ff */
[C---:B------:R-:W-:Y:S02]  /*0b50*/  LEA R29, R10.reuse, R29, 0x2 ;  /* 0x0000001d0a1d7211 */ /* 0x040fe400078e10ff */
[C---:B0-----:R-:W-:Y:S02]  /*0b60*/  LEA R15, R10.reuse, R26, 0x2 ;  /* 0x0000001a0a0f7211 */ /* 0x041fe400078e10ff */
[----:B------:R-:W-:Y:S01]  /*0b70*/  LEA R11, R10, R11, 0x2 ;  /* 0x0000000b0a0b7211 */ /* 0x000fe200078e10ff */
[----:B--2---:R0:W-:Y:S04]  /*0b80*/  STS [R20], R24 ;  /* 0x0000001814007388 */ /* 0x0041e80000000800 */
[----:B------:R1:W-:Y:S04]  /*0b90*/  STS [R23], R16 ;  /* 0x0000001017007388 */ /* 0x0003e80000000800 */
[----:B------:R1:W-:Y:S04]  /*0ba0*/  STS [R25], R14 ;  /* 0x0000000e19007388 */ /* 0x0003e80000000800 */
[----:B------:R1:W-:Y:S01]  /*0bb0*/  STS [R28], R19 ;  /* 0x000000131c007388 */ /* 0x0003e20000000800 */
[----:B0-----:R-:W-:-:S07]  /*0bc0*/  IMAD R20, R5, 0x210, R20 ;  /* 0x0000021005147824 */ /* 0x001fce00078e0214 */
.L_x_5:
[----:B------:R-:W-:-:S13]  /*0bd0*/  ISETP.NE.OR P0, PT, R2, RZ, P0 ;  /* 0x000000ff0200720c */ /* 0x000fda0000705670 */
[----:B------:R-:W-:Y:S05]  /*0be0*/  @!P0 BRA `(.L_x_1) ;  /* 0x0000000000608947 */ /* 0x000fea0003800000 */
.L_x_2:
[----:B01----:R-:W-:-:S04]  /*0bf0*/  IMAD.WIDE R24, R11, 0x4, R12 ;  /* 0x000000040b187825 */ /* 0x003fc800078e020c */
[--C-:B---3--:R-:W-:Y:S02]  /*0c00*/  IMAD.WIDE R22, R27, 0x4, R12.reuse ;  /* 0x000000041b167825 */ /* 0x108fe400078e020c */
[----:B--2---:R-:W2:Y:S02]  /*0c10*/  LDG.E R25, desc[UR6][R24.64] ;  /* 0x0000000618197981 */ /* 0x004ea4000c1e1900 */
[--C-:B------:R-:W-:Y:S02]  /*0c20*/  IMAD.WIDE R18, R29, 0x4, R12.reuse ;  /* 0x000000041d127825 */ /* 0x100fe400078e020c */
[----:B------:R-:W3:Y:S02]  /*0c30*/  LDG.E R22, desc[UR6][R22.64] ;  /* 0x0000000616167981 */ /* 0x000ee4000c1e1900 */
[----:B------:R-:W-:Y:S02]  /*0c40*/  IMAD.WIDE R16, R15, 0x4, R12 ;  /* 0x000000040f107825 */ /* 0x000fe400078e020c */
[----:B------:R-:W4:Y:S04]  /*0c50*/  LDG.E R18, desc[UR6][R18.64] ;  /* 0x0000000612127981 */ /* 0x000f28000c1e1900 */
[----:B------:R-:W5:Y:S01]  /*0c60*/  LDG.E R16, desc[UR6][R16.64] ;  /* 0x0000000610107981 */ /* 0x000f62000c1e1900 */
[----:B------:R-:W-:-:S02]  /*0c70*/  IMAD R21, R5, 0x84, R20 ;  /* 0x0000008405157824 */ /* 0x000fc400078e0214 */
[C-C-:B------:R-:W-:Y:S02]  /*0c80*/  IMAD R14, R5.reuse, 0x108, R20.reuse ;  /* 0x00000108050e7824 */ /* 0x140fe400078e0214 */
[----:B------:R-:W-:Y:S02]  /*0c90*/  IMAD R26, R5, 0x18c, R20 ;  /* 0x0000018c051a7824 */ /* 0x000fe400078e0214 */
[----:B------:R-:W-:-:S05]  /*0ca0*/  VIADD R2, R2, 0x4 ;  /* 0x0000000402027836 */ /* 0x000fca0000000000 */
[----:B------:R-:W-:Y:S01]  /*0cb0*/  ISETP.NE.AND P0, PT, R2, RZ, PT ;  /* 0x000000ff0200720c */ /* 0x000fe20003f05270 */
[C---:B------:R-:W-:Y:S01]  /*0cc0*/  IMAD R15, R10.reuse, 0x4, R15 ;  /* 0x000000040a0f7824 */ /* 0x040fe200078e020f */
[C---:B------:R-:W-:Y:S02]  /*0cd0*/  LEA R0, R5.reuse, R0, 0x2 ;  /* 0x0000000005007211 */ /* 0x040fe400078e10ff */
[C---:B------:R-:W-:Y:S02]  /*0ce0*/  LEA R27, R10.reuse, R27, 0x2 ;  /* 0x0000001b0a1b7211 */ /* 0x040fe400078e10ff */
[C---:B------:R-:W-:Y:S02]  /*0cf0*/  LEA R29, R10.reuse, R29, 0x2 ;  /* 0x0000001d0a1d7211 */ /* 0x040fe400078e10ff */
[----:B------:R-:W-:Y:S01]  /*0d00*/  LEA R11, R10, R11, 0x2 ;  /* 0x0000000b0a0b7211 */ /* 0x000fe200078e10ff */
[----:B--2---:R0:W-:Y:S04]  /*0d10*/  STS [R20], R25 ;  /* 0x0000001914007388 */ /* 0x0041e80000000800 */
[----:B---3--:R3:W-:Y:S04]  /*0d20*/  STS [R21], R22 ;  /* 0x0000001615007388 */ /* 0x0087e80000000800 */
[----:B----4-:R3:W-:Y:S04]  /*0d30*/  STS [R14], R18 ;  /* 0x000000120e007388 */ /* 0x0107e80000000800 */
[----:B-----5:R3:W-:Y:S01]  /*0d40*/  STS [R26], R16 ;  /* 0x000000101a007388 */ /* 0x0207e20000000800 */
[----:B0-----:R-:W-:Y:S01]  /*0d50*/  IMAD R20, R5, 0x210, R20 ;  /* 0x0000021005147824 */ /* 0x001fe200078e0214 */
[----:B------:R-:W-:Y:S06]  /*0d60*/  @P0 BRA `(.L_x_2) ;  /* 0xfffffffc00a00947 */ /* 0x000fec000383ffff */
.L_x_1:
[----:B------:R-:W-:-:S13]  /*0d70*/  ISETP.NE.AND P0, PT, R9, RZ, PT ;  /* 0x000000ff0900720c */ /* 0x000fda0003f05270 */
[----:B------:R-:W-:Y:S05]  /*0d80*/  @!P0 BRA `(.L_x_6) ;  /* 0x0000000000508947 */ /* 0x000fea0003800000 */
[----:B------:R-:W4:Y:S01]  /*0d90*/  S2UR UR5, SR_CgaCtaId ;  /* 0x00000000000579c3 */ /* 0x000f220000008800 */
[----:B------:R-:W5:Y:S01]  /*0da0*/  LDCU UR8, c[0x0][0x394] ;  /* 0x00007280ff0877ac */ /* 0x000f620008000800 */
[----:B01----:R-:W-:Y:S01]  /*0db0*/  IADD3 R13, PT, PT, R0, R7, RZ ;  /* 0x00000007000d7210 */ /* 0x003fe20007ffe0ff */
[----:B---3--:R-:W-:Y:S01]  /*0dc0*/  IMAD.MOV R14, RZ, RZ, -R9 ;  /* 0x000000ffff0e7224 */ /* 0x008fe200078e0a09 */
[----:B------:R-:W-:Y:S02]  /*0dd0*/  UMOV UR4, 0x400 ;  /* 0x0000040000047882 */ /* 0x000fe40000000000 */
[----:B------:R-:W-:Y:S01]  /*0de0*/  LEA R15, R4, R13, 0x5 ;  /* 0x0000000d040f7211 */ /* 0x000fe200078e28ff */
[--C-:B------:R-:W-:Y:S01]  /*0df0*/  IMAD R2, R13, 0x21, R6.reuse ;  /* 0x000000210d027824 */ /* 0x100fe200078e0206 */
[----:B------:R-:W0:Y:S03]  /*0e00*/  LDC.64 R10, c[0x0][0x380] ;  /* 0x0000e000ff0a7b82 */ /* 0x000e260000000a00 */
[----:B-----5:R-:W-:Y:S01]  /*0e10*/  IMAD R0, R15, UR8, R6 ;  /* 0x000000080f007c24 */ /* 0x020fe2000f8e0206 */
[----:B----4-:R-:W-:-:S04]  /*0e20*/  ULEA UR4, UR5, UR4, 0x18 ;  /* 0x0000000405047291 */ /* 0x010fc8000f8ec0ff */
[----:B------:R-:W-:Y:S02]  /*0e30*/  LEA R0, R3, R0, 0x5 ;  /* 0x0000000003007211 */ /* 0x000fe400078e28ff */
[----:B------:R-:W-:-:S07]  /*0e40*/  LEA R2, R2, UR4, 0x2 ;  /* 0x0000000402027c11 */ /* 0x000fce000f8e10ff */
.L_x_7:
[----:B0-----:R-:W-:-:S06]  /*0e50*/  IMAD.WIDE R12, R0, 0x4, R10 ;  /* 0x00000004000c7825 */ /* 0x001fcc00078e020a */
[----:B--2---:R-:W2:Y:S01]  /*0e60*/  LDG.E R13, desc[UR6][R12.64] ;  /* 0x000000060c0d7981 */ /* 0x004ea2000c1e1900 */
[----:B------:R-:W-:Y:S01]  /*0e70*/  IADD3 R14, PT, PT, R14, 0x1, RZ ;  /* 0x000000010e0e7810 */ /* 0x000fe20007ffe0ff */
[----:B------:R-:W-:-:S03]  /*0e80*/  IMAD R0, R5, UR8, R0 ;  /* 0x0000000805007c24 */ /* 0x000fc6000f8e0200 */
[----:B------:R-:W-:Y:S01]  /*0e90*/  ISETP.NE.AND P0, PT, R14, RZ, PT ;  /* 0x000000ff0e00720c */ /* 0x000fe20003f05270 */
[----:B--2---:R0:W-:Y:S02]  /*0ea0*/  STS [R2], R13 ;  /* 0x0000000d02007388 */ /* 0x0041e40000000800 */
[----:B0-----:R-:W-:-:S10]  /*0eb0*/  IMAD R2, R5, 0x84, R2 ;  /* 0x0000008405027824 */ /* 0x001fd400078e0202 */
[----:B------:R-:W-:Y:S05]  /*0ec0*/  @P0 BRA `(.L_x_7) ;  /* 0xfffffffc00e00947 */ /* 0x000fea000383ffff */
.L_x_6:
[----:B------:R-:W-:Y:S01]  /*0ed0*/  BAR.SYNC.DEFER_BLOCKING 0x0 ;  /* 0x0000000000007b1d */ /* 0x000fe20000010000 */
[----:B------:R-:W-:-:S05]  /*0ee0*/  HFMA2 R0, -RZ, RZ, 0, 0 ;  /* 0x00000000ff007431 */ /* 0x000fca00000001ff */
[----:B------:R-:W-:Y:S05]  /*0ef0*/  BRA.U !UP0, `(.L_x_8) ;  /* 0x0000000d08047547 */ /* 0x000fea000b800000 */
[----:B------:R-:W4:Y:S01]  /*0f00*/  S2UR UR5, SR_CgaCtaId ;  /* 0x00000000000579c3 */ /* 0x000f220000008800 */
[----:B------:R-:W5:Y:S01]  /*0f10*/  LDCU UR8, c[0x0][0x390] ;  /* 0x00007200ff0877ac */ /* 0x000f620008000800 */
[----:B------:R-:W-:Y:S01]  /*0f20*/  LOP3.LUT R2, R8, 0x3c, RZ, 0xc0, !PT ;  /* 0x0000003c08027812 */ /* 0x000fe200078ec0ff */
[--C-:B-1----:R-:W-:Y:S01]  /*0f30*/  IMAD.IADD R10, R5, 0x1, R7.reuse ;  /* 0x00000001050a7824 */ /* 0x102fe200078e0207 */
[C---:B------:R-:W-:Y:S01]  /*0f40*/  LEA R8, R3.reuse, R7, 0x5 ;  /* 0x0000000703087211 */ /* 0x040fe200078e28ff */
[----:B------:R-:W-:Y:S01]  /*0f50*/  UMOV UR4, 0x400 ;  /* 0x0000040000047882 */ /* 0x000fe20000000000 */
[----:B------:R-:W-:Y:S01]  /*0f60*/  IADD3 R2, PT, PT, -R2, RZ, RZ ;  /* 0x000000ff02027210 */ /* 0x000fe20007ffe1ff */
[----:B------:R-:W-:Y:S01]  /*0f70*/  IMAD R11, R3, 0x20, R10 ;  /* 0x00000020030b7824 */ /* 0x000fe200078e020a */
[----:B0-----:R-:W0:Y:S01]  /*0f80*/  LDC.64 R12, c[0x0][0x388] ;  /* 0x0000e200ff0c7b82 */ /* 0x001e220000000a00 */
[C---:B------:R-:W-:Y:S01]  /*0f90*/  LEA R17, R5.reuse, R8, 0x1 ;  /* 0x0000000805117211 */ /* 0x040fe200078e08ff */
[----:B------:R-:W-:Y:S01]  /*0fa0*/  IMAD R19, R5, 0x3, R8 ;  /* 0x0000000305137824 */ /* 0x000fe200078e0208 */
[----:B------:R-:W-:Y:S01]  /*0fb0*/  ISETP.GE.AND P0, PT, R2, RZ, PT ;  /* 0x000000ff0200720c */ /* 0x000fe20003f06270 */
[----:B---3--:R-:W-:Y:S01]  /*0fc0*/  IMAD R22, R6, 0x21, R7 ;  /* 0x0000002106167824 */ /* 0x008fe200078e0207 */
[----:B------:R-:W-:Y:S01]  /*0fd0*/  MOV R0, RZ ;  /* 0x000000ff00007202 */ /* 0x000fe20000000f00 */
[----:B-----5:R-:W-:-:S02]  /*0fe0*/  IMAD R21, R8, UR8, R6 ;  /* 0x0000000808157c24 */ /* 0x020fc4000f8e0206 */
[--C-:B------:R-:W-:Y:S02]  /*0ff0*/  IMAD R15, R11, UR8, R6.reuse ;  /* 0x000000080b0f7c24 */ /* 0x100fe4000f8e0206 */
[--C-:B------:R-:W-:Y:S01]  /*1000*/  IMAD R19, R19, UR8, R6.reuse ;  /* 0x0000000813137c24 */ /* 0x100fe2000f8e0206 */
[----:B----4-:R-:W-:Y:S01]  /*1010*/  ULEA UR4, UR5, UR4, 0x18 ;  /* 0x0000000405047291 */ /* 0x010fe2000f8ec0ff */
[----:B------:R-:W-:Y:S01]  /*1020*/  IMAD R17, R17, UR8, R6 ;  /* 0x0000000811117c24 */ /* 0x000fe2000f8e0206 */
[C---:B------:R-:W-:Y:S01]  /*1030*/  LEA R11, R4.reuse, R21, 0x5 ;  /* 0x00000015040b7211 */ /* 0x040fe200078e28ff */
[----:B------:R-:W-:Y:S01]  /*1040*/  IMAD R10, R5, UR8, RZ ;  /* 0x00000008050a7c24 */ /* 0x000fe2000f8e02ff */
[C---:B------:R-:W-:Y:S01]  /*1050*/  LEA R24, R4.reuse, R15, 0x5 ;  /* 0x0000000f04187211 */ /* 0x040fe200078e28ff */
[----:B------:R-:W-:Y:S01]  /*1060*/  IMAD R26, R4, 0x20, R17 ;  /* 0x00000020041a7824 */ /* 0x000fe200078e0211 */
[----:B------:R-:W-:Y:S02]  /*1070*/  LEA R22, R22, UR4, 0x2 ;  /* 0x0000000416167c11 */ /* 0x000fe4000f8e10ff */
[----:B------:R-:W-:Y:S01]  /*1080*/  LEA R28, R4, R19, 0x5 ;  /* 0x00000013041c7211 */ /* 0x000fe200078e28ff */
[----:B------:R-:W-:Y:S06]  /*1090*/  @P0 BRA `(.L_x_9) ;  /* 0x00000008003c0947 */ /* 0x000fec0003800000 */
[----:B------:R-:W-:Y:S02]  /*10a0*/  IADD3 R8, PT, PT, -R2, RZ, RZ ;  /* 0x000000ff02087210 */ /* 0x000fe40007ffe1ff */
[----:B------:R-:W-:Y:S02]  /*10b0*/  PLOP3.LUT P0, PT, PT, PT, PT, 0x80, 0x8 ;  /* 0x000000000008781c */ /* 0x000fe40003f0f070 */
[----:B------:R-:W-:-:S13]  /*10c0*/  ISETP.GT.AND P1, PT, R8, 0xc, PT ;  /* 0x0000000c0800780c */ /* 0x000fda0003f24270 */
[----:B------:R-:W-:Y:S05]  /*10d0*/  @!P1 BRA `(.L_x_10) ;  /* 0x0000000400649947 */ /* 0x000fea0003800000 */
[----:B------:R-:W1:Y:S01]  /*10e0*/  LDC.64 R14, c[0x0][0x388] ;  /* 0x0000e200ff0e7b82 */ /* 0x000e620000000a00 */
[----:B------:R-:W-:-:S13]  /*10f0*/  PLOP3.LUT P0, PT, PT, PT, PT, 0x8, 0x80 ;  /* 0x000000000080781c */ /* 0x000fda0003f0e170 */
.L_x_11:
[----:B---3--:R3:W2:Y:S01]  /*1100*/  LDS R19, [R22] ;  /* 0x0000000016137984 */ /* 0x0086a20000000800 */
[CC--:B------:R-:W-:Y:S01]  /*1110*/  LEA R21, R5.reuse, R22.reuse, 0x2 ;  /* 0x0000001605157211 */ /* 0x0c0fe200078e10ff */
[C-C-:B------:R-:W-:Y:S01]  /*1120*/  IMAD R8, R5.reuse, 0x8, R22.reuse ;  /* 0x0000000805087824 */ /* 0x140fe200078e0216 */
[C---:B------:R-:W-:Y:S01]  /*1130*/  LEA R23, R5.reuse, R22, 0x4 ;  /* 0x0000001605177211 */ /* 0x040fe200078e20ff */
[C---:B------:R-:W-:Y:S01]  /*1140*/  IMAD R27, R5.reuse, 0xc, R22 ;  /* 0x0000000c051b7824 */ /* 0x040fe200078e0216 */
[----:B------:R-:W-:Y:S01]  /*1150*/  LEA R0, R5, R0, 0x2 ;  /* 0x0000000005007211 */ /* 0x000fe200078e10ff */
[----:B-1----:R-:W-:Y:S01]  /*1160*/  IMAD.WIDE R16, R11, 0x4, R14 ;  /* 0x000000040b107825 */ /* 0x002fe200078e020e */
[----:B------:R-:W1:Y:S01]  /*1170*/  LDS R21, [R21] ;  /* 0x0000000015157984 */ /* 0x000e620000000800 */
[CC--:B------:R-:W-:Y:S02]  /*1180*/  LEA R25, R5.reuse, R23.reuse, 0x2 ;  /* 0x0000001705197211 */ /* 0x0c0fe400078e10ff */
[C---:B---3--:R-:W-:Y:S01]  /*1190*/  LEA R22, R5.reuse, R23, 0x3 ;  /* 0x0000001705167211 */ /* 0x048fe200078e18ff */
[----:B------:R-:W3:Y:S01]  /*11a0*/  LDS R8, [R8] ;  /* 0x0000000008087984 */ /* 0x000ee20000000800 */
[----:B------:R-:W-:Y:S01]  /*11b0*/  LEA R11, R10, R11, 0x2 ;  /* 0x0000000b0a0b7211 */ /* 0x000fe200078e10ff */
[----:B------:R-:W-:Y:S01]  /*11c0*/  VIADD R2, R2, 0x10 ;  /* 0x0000001002027836 */ /* 0x000fe20000000000 */
[C---:B------:R-:W-:Y:S01]  /*11d0*/  LEA R0, R5.reuse, R0, 0x2 ;  /* 0x0000000005007211 */ /* 0x040fe200078e10ff */
[----:B------:R-:W4:Y:S03]  /*11e0*/  LDS R27, [R27] ;  /* 0x000000001b1b7984 */ /* 0x000f260000000800 */
[----:B------:R-:W-:Y:S01]  /*11f0*/  ISETP.GE.AND P1, PT, R2, -0xc, PT ;  /* 0xfffffff40200780c */ /* 0x000fe20003f26270 */
[----:B------:R-:W5:Y:S01]  /*1200*/  LDS R29, [R23] ;  /* 0x00000000171d7984 */ /* 0x000f620000000800 */
[----:B------:R-:W-:-:S03]  /*1210*/  LEA R0, R5, R0, 0x2 ;  /* 0x0000000005007211 */ /* 0x000fc600078e10ff */
[----:B------:R-:W0:Y:S01]  /*1220*/  LDS R25, [R25] ;  /* 0x0000000019197984 */ /* 0x000e220000000800 */
[----:B------:R-:W-:-:S03]  /*1230*/  LEA R0, R5, R0, 0x2 ;  /* 0x0000000005007211 */ /* 0x000fc600078e10ff */
[----:B------:R-:W0:Y:S04]  /*1240*/  LDS R22, [R22] ;  /* 0x0000000016167984 */ /* 0x000e280000000800 */
[----:B--2---:R2:W-:Y:S02]  /*1250*/  STG.E desc[UR6][R16.64], R19 ;  /* 0x0000001310007986 */ /* 0x0045e4000c101906 */
[----:B--2---:R-:W-:Y:S01]  /*1260*/  IMAD.WIDE R18, R24, 0x4, R14 ;  /* 0x0000000418127825 */ /* 0x004fe200078e020e */
[----:B------:R-:W-:-:S03]  /*1270*/  LEA R24, R10, R24, 0x2 ;  /* 0x000000180a187211 */ /* 0x000fc600078e10ff */
[C-C-:B------:R-:W-:Y:S01]  /*1280*/  IMAD R17, R5.reuse, 0xc, R23.reuse ;  /* 0x0000000c05117824 */ /* 0x140fe200078e0217 */
[----:B-1----:R1:W-:Y:S01]  /*1290*/  STG.E desc[UR6][R18.64], R21 ;  /* 0x0000001512007986 */ /* 0x0023e2000c101906 */
[----:B------:R-:W-:Y:S02]  /*12a0*/  IMAD R23, R5, 0x10, R23 ;  /* 0x0000001005177824 */ /* 0x000fe400078e0217 */
[----:B-1----:R-:W-:Y:S01]  /*12b0*/  IMAD.WIDE R20, R26, 0x4, R14 ;  /* 0x000000041a147825 */ /* 0x002fe200078e020e */
[----:B------:R-:W-:-:S03]  /*12c0*/  LEA R26, R10, R26, 0x2 ;  /* 0x0000001a0a1a7211 */ /* 0x000fc600078e10ff */
[----:B------:R-:W-:Y:S01]  /*12d0*/  IMAD.WIDE R18, R11, 0x4, R14 ;  /* 0x000000040b127825 */ /* 0x000fe200078e020e */
[----:B---3--:R-:W-:Y:S01]  /*12e0*/  STG.E desc[UR6][R20.64], R8 ;  /* 0x0000000814007986 */ /* 0x008fe2000c101906 */
[----:B------:R-:W-:-:S03]  /*12f0*/  LEA R11, R10, R11, 0x2 ;  /* 0x0000000b0a0b7211 */ /* 0x000fc600078e10ff */
[----:B------:R1:W2:Y:S02]  /*1300*/  LDS R8, [R17] ;  /* 0x0000000011087984 */ /* 0x0002a40000000800 */
[----:B-1----:R-:W-:-:S04]  /*1310*/  IMAD.WIDE R16, R28, 0x4, R14 ;  /* 0x000000041c107825 */ /* 0x002fc800078e020e */
[----:B------:R-:W-:Y:S01]  /*1320*/  IMAD.WIDE R20, R24, 0x4, R14 ;  /* 0x0000000418147825 */ /* 0x000fe200078e020e */
[----:B----4-:R1:W-:Y:S04]  /*1330*/  STG.E desc[UR6][R16.64], R27 ;  /* 0x0000001b10007986 */ /* 0x0103e8000c101906 */
[----:B------:R-:W3:Y:S04]  /*1340*/  LDS R27, [R23] ;  /* 0x00000000171b7984 */ /* 0x000ee80000000800 */
[----:B-----5:R4:W-:Y:S01]  /*1350*/  STG.E desc[UR6][R18.64], R29 ;  /* 0x0000001d12007986 */ /* 0x0209e2000c101906 */
[----:B-1----:R-:W-:Y:S01]  /*1360*/  LEA R16, R5, R23, 0x2 ;  /* 0x0000001705107211 */ /* 0x002fe200078e10ff */
[----:B------:R-:W-:-:S02]  /*1370*/  IMAD R17, R10, 0x4, R28 ;  /* 0x000000040a117824 */ /* 0x000fc400078e021c */
[----:B0-----:R0:W-:Y:S01]  /*1380*/  STG.E desc[UR6][R20.64], R25 ;  /* 0x0000001914007986 */ /* 0x0011e2000c101906 */
[----:B------:R-:W-:-:S03]  /*1390*/  LEA R28, R5, R23, 0x3 ;  /* 0x00000017051c7211 */ /* 0x000fc600078e18ff */
[----:B------:R-:W1:Y:S01]  /*13a0*/  LDS R16, [R16] ;  /* 0x0000000010107984 */ /* 0x000e620000000800 */
[----:B----4-:R-:W-:Y:S01]  /*13b0*/  IMAD.WIDE R18, R26, 0x4, R14 ;  /* 0x000000041a127825 */ /* 0x010fe200078e020e */
[C---:B------:R-:W-:Y:S02]  /*13c0*/  LEA R29, R10.reuse, R24, 0x2 ;  /* 0x000000180a1d7211 */ /* 0x040fe400078e10ff */
[----:B------:R-:W4:Y:S01]  /*13d0*/  LDS R28, [R28] ;  /* 0x000000001c1c7984 */ /* 0x000f220000000800 */
[----:B------:R-:W-:-:S03]  /*13e0*/  LEA R26, R10, R26, 0x2 ;  /* 0x0000001a0a1a7211 */ /* 0x000fc600078e10ff */
[----:B------:R5:W-:Y:S01]  /*13f0*/  STG.E desc[UR6][R18.64], R22 ;  /* 0x0000001612007986 */ /* 0x000be2000c101906 */
[----:B0-----:R-:W-:Y:S01]  /*1400*/  IMAD.WIDE R20, R17, 0x4, R14 ;  /* 0x0000000411147825 */ /* 0x001fe200078e020e */
[----:B------:R-:W-:-:S03]  /*1410*/  LEA R17, R10, R17, 0x2 ;  /* 0x000000110a117211 */ /* 0x000fc600078e10ff */
[----:B------:R-:W-:Y:S01]  /*1420*/  IMAD.WIDE R24, R11, 0x4, R14 ;  /* 0x000000040b187825 */ /* 0x000fe200078e020e */
[----:B--2---:R0:W-:Y:S01]  /*1430*/  STG.E desc[UR6][R20.64], R8 ;  /* 0x0000000814007986 */ /* 0x0041e2000c101906 */
[----:B------:R-:W-:Y:S02]  /*1440*/  LEA R11, R10, R11, 0x2 ;  /* 0x0000000b0a0b7211 */ /* 0x000fe400078e10ff */
[C---:B-----5:R-:W-:Y:S01]  /*1450*/  IMAD R18, R5.reuse, 0xc, R23 ;  /* 0x0000000c05127824 */ /* 0x060fe200078e0217 */
[----:B------:R-:W-:-:S04]  /*1460*/  LEA R23, R5, R23, 0x4 ;  /* 0x0000001705177211 */ /* 0x000fc800078e20ff */
[----:B------:R2:W5:Y:S01]  /*1470*/  LDS R8, [R18] ;  /* 0x0000000012087984 */ /* 0x0005620000000800 */
[----:B0-----:R-:W-:-:S03]  /*1480*/  IMAD R20, R5, 0xc, R23 ;  /* 0x0000000c05147824 */ /* 0x001fc600078e0217 */
[----:B---3--:R0:W-:Y:S01]  /*1490*/  STG.E desc[UR6][R24.64], R27 ;  /* 0x0000001b18007986 */ /* 0x0081e2000c101906 */
[----:B--2---:R-:W-:-:S03]  /*14a0*/  IMAD.WIDE R18, R29, 0x4, R14 ;  /* 0x000000041d127825 */ /* 0x004fc600078e020e */
[----:B------:R-:W2:Y:S01]  /*14b0*/  LDS R22, [R23] ;  /* 0x0000000017167984 */ /* 0x000ea20000000800 */
[----:B------:R-:W-:-:S03]  /*14c0*/  IMAD R29, R10, 0x4, R29 ;  /* 0x000000040a1d7824 */ /* 0x000fc600078e021d */
[----:B-1----:R1:W-:Y:S01]  /*14d0*/  STG.E desc[UR6][R18.64], R16 ;  /* 0x0000001012007986 */ /* 0x0023e2000c101906 */
[----:B0-----:R-:W-:Y:S02]  /*14e0*/  IMAD R27, R5, 0x4, R23 ;  /* 0x00000004051b7824 */ /* 0x001fe400078e0217 */
[----:B------:R-:W-:Y:S01]  /*14f0*/  IMAD.WIDE R24, R17, 0x4, R14 ;  /* 0x0000000411187825 */ /* 0x000fe200078e020e */
[----:B------:R0:W-:Y:S01]  /*1500*/  LDS R18, [R20] ;  /* 0x0000000014127984 */ /* 0x0001e20000000800 */
[----:B------:R-:W-:-:S03]  /*1510*/  LEA R17, R10, R17, 0x2 ;  /* 0x000000110a117211 */ /* 0x000fc600078e10ff */
[----:B------:R3:W2:Y:S01]  /*1520*/  LDS R19, [R27] ;  /* 0x000000001b137984 */ /* 0x0006a20000000800 */
[----:B-1----:R-:W-:Y:S01]  /*1530*/  LEA R16, R5, R23, 0x3 ;  /* 0x0000001705107211 */ /* 0x002fe200078e18ff */
[----:B0-----:R-:W-:Y:S01]  /*1540*/  IMAD.WIDE R20, R26, 0x4, R14 ;  /* 0x000000041a147825 */ /* 0x001fe200078e020e */
[----:B---3--:R-:W-:-:S04]  /*1550*/  LEA R27, R10, R26, 0x2 ;  /* 0x0000001a0a1b7211 */ /* 0x008fc800078e10ff */
[----:B------:R-:W0:Y:S01]  /*1560*/  LDS R16, [R16] ;  /* 0x0000000010107984 */ /* 0x000e220000000800 */
[----:B------:R-:W-:-:S03]  /*1570*/  IMAD R26, R10, 0x4, R27 ;  /* 0x000000040a1a7824 */ /* 0x000fc600078e021b */
[----:B----4-:R1:W-:Y:S04]  /*1580*/  STG.E desc[UR6][R20.64], R28 ;  /* 0x0000001c14007986 */ /* 0x0103e8000c101906 */
[----:B-----5:R3:W-:Y:S01]  /*1590*/  STG.E desc[UR6][R24.64], R8 ;  /* 0x0000000818007986 */ /* 0x0207e2000c101906 */
[--C-:B-1----:R-:W-:Y:S01]  /*15a0*/  IMAD.WIDE R20, R11, 0x4, R14.reuse ;  /* 0x000000040b147825 */ /* 0x102fe200078e020e */
[C---:B------:R-:W-:Y:S02]  /*15b0*/  LEA R11, R10.reuse, R11, 0x2 ;  /* 0x0000000b0a0b7211 */ /* 0x040fe400078e10ff */
[----:B------:R-:W-:Y:S01]  /*15c0*/  LEA R28, R10, R17, 0x2 ;  /* 0x000000110a1c7211 */ /* 0x000fe200078e10ff */
[--C-:B---3--:R-:W-:Y:S01]  /*15d0*/  IMAD.WIDE R24, R29, 0x4, R14.reuse ;  /* 0x000000041d187825 */ /* 0x108fe200078e020e */
[----:B--2---:R1:W-:Y:S04]  /*15e0*/  STG.E desc[UR6][R20.64], R22 ;  /* 0x0000001614007986 */ /* 0x0043e8000c101906 */
[----:B------:R2:W-:Y:S01]  /*15f0*/  STG.E desc[UR6][R24.64], R19 ;  /* 0x0000001318007986 */ /* 0x0005e2000c101906 */
[----:B-1----:R-:W-:Y:S01]  /*1600*/  IMAD.WIDE R20, R17, 0x4, R14 ;  /* 0x0000000411147825 */ /* 0x002fe200078e020e */
[----:B------:R-:W-:-:S03]  /*1610*/  LEA R22, R5, R23, 0x4 ;  /* 0x0000001705167211 */ /* 0x000fc600078e20ff */
[----:B--2---:R-:W-:-:S05]  /*1620*/  IMAD.WIDE R24, R27, 0x4, R14 ;  /* 0x000000041b187825 */ /* 0x004fca00078e020e */
[----:B0-----:R0:W-:Y:S04]  /*1630*/  STG.E desc[UR6][R24.64], R16 ;  /* 0x0000001018007986 */ /* 0x0011e8000c101906 */
[----:B------:R3:W-:Y:S01]  /*1640*/  STG.E desc[UR6][R20.64], R18 ;  /* 0x0000001214007986 */ /* 0x0007e2000c101906 */
[----:B0-----:R-:W-:Y:S01]  /*1650*/  LEA R24, R10, R29, 0x2 ;  /* 0x0000001d0a187211 */ /* 0x001fe200078e10ff */
[----:B------:R-:W-:Y:S06]  /*1660*/  @!P1 BRA `(.L_x_11) ;  /* 0xfffffff800a49947 */ /* 0x000fec000383ffff */
.L_x_10:
[----:B------:R-:W-:-:S04]  /*1670*/  IADD3 R8, PT, PT, -R2, RZ, RZ ;  /* 0x000000ff02087210 */ /* 0x000fc80007ffe1ff */
[----:B------:R-:W-:-:S13]  /*1680*/  ISETP.GT.AND P1, PT, R8, 0x4, PT ;  /* 0x000000040800780c */ /* 0x000fda0003f24270 */
[----:B------:R-:W-:Y:S05]  /*1690*/  @!P1 BRA `(.L_x_12) ;  /* 0x0000000000b49947 */ /* 0x000fea0003800000 */
[CC--:B---3--:R-:W-:Y:S01]  /*16a0*/  LEA R20, R5.reuse, R22.reuse, 0x2 ;  /* 0x0000001605147211 */ /* 0x0c8fe200078e10ff */
[----:B------:R1:W2:Y:S01]  /*16b0*/  LDS R25, [R22] ;  /* 0x0000000016197984 */ /* 0x0002a20000000800 */
[----:B------:R-:W3:Y:S01]  /*16c0*/  LDC.64 R18, c[0x0][0x388] ;  /* 0x0000e200ff127b82 */ /* 0x000ee20000000a00 */
[C-C-:B------:R-:W-:Y:S01]  /*16d0*/  IMAD R21, R5.reuse, 0x8, R22.reuse ;  /* 0x0000000805157824 */ /* 0x140fe200078e0216 */
[C---:B------:R-:W-:Y:S01]  /*16e0*/  LEA R8, R5.reuse, R22, 0x4 ;  /* 0x0000001605087211 */ /* 0x040fe200078e20ff */
[----:B------:R4:W5:Y:S01]  /*16f0*/  LDS R27, [R20] ;  /* 0x00000000141b7984 */ /* 0x0009620000000800 */
[C---:B------:R-:W-:Y:S01]  /*1700*/  IMAD R23, R5.reuse, 0xc, R22 ;  /* 0x0000000c05177824 */ /* 0x040fe200078e0216 */
[C---:B------:R-:W-:Y:S02]  /*1710*/  LEA R0, R5.reuse, R0, 0x2 ;  /* 0x0000000005007211 */ /* 0x040fe400078e10ff */
[----:B------:R-:W0:Y:S01]  /*1720*/  LDS R21, [R21] ;  /* 0x0000000015157984 */ /* 0x000e220000000800 */
[CC--:B------:R-:W-:Y:S01]  /*1730*/  LEA R29, R5.reuse, R8.reuse, 0x3 ;  /* 0x00000008051d7211 */ /* 0x0c0fe200078e18ff */
[C---:B-1----:R-:W-:Y:S01]  /*1740*/  IMAD R22, R5.reuse, 0xc, R8 ;  /* 0x0000000c05167824 */ /* 0x042fe200078e0208 */
[----:B------:R-:W-:Y:S01]  /*1750*/  PLOP3.LUT P0, PT, PT, PT, PT, 0x8, 0x80 ;  /* 0x000000000080781c */ /* 0x000fe20003f0e170 */
[----:B------:R-:W1:Y:S01]  /*1760*/  LDS R23, [R23] ;  /* 0x0000000017177984 */ /* 0x000e620000000800 */
[C---:B----4-:R-:W-:Y:S01]  /*1770*/  LEA R20, R5.reuse, R8, 0x2 ;  /* 0x0000000805147211 */ /* 0x050fe200078e10ff */
[----:B------:R-:W-:Y:S01]  /*1780*/  IMAD R0, R5, 0x4, R0 ;  /* 0x0000000405007824 */ /* 0x000fe200078e0200 */
[----:B------:R-:W-:Y:S01]  /*1790*/  IADD3 R2, PT, PT, R2, 0x8, RZ ;  /* 0x0000000802027810 */ /* 0x000fe20007ffe0ff */
[----:B------:R-:W-:Y:S01]  /*17a0*/  LDS R29, [R29] ;  /* 0x000000001d1d7984 */ /* 0x000fe20000000800 */
[----:B---3--:R-:W-:Y:S01]  /*17b0*/  IMAD.WIDE R16, R11, 0x4, R18 ;  /* 0x000000040b107825 */ /* 0x008fe200078e0212 */
[----:B------:R-:W-:-:S03]  /*17c0*/  LEA R11, R10, R11, 0x2 ;  /* 0x0000000b0a0b7211 */ /* 0x000fc600078e10ff */
[----:B------:R-:W-:-:S04]  /*17d0*/  IMAD.WIDE R14, R24, 0x4, R18 ;  /* 0x00000004180e7825 */ /* 0x000fc800078e0212 */
[----:B------:R-:W-:Y:S01]  /*17e0*/  IMAD R24, R10, 0x4, R24 ;  /* 0x000000040a187824 */ /* 0x000fe200078e0218 */
[----:B--2---:R2:W-:Y:S04]  /*17f0*/  STG.E desc[UR6][R16.64], R25 ;  /* 0x0000001910007986 */ /* 0x0045e8000c101906 */
[----:B-----5:R-:W-:Y:S04]  /*1800*/  STG.E desc[UR6][R14.64], R27 ;  /* 0x0000001b0e007986 */ /* 0x020fe8000c101906 */
[----:B------:R-:W3:Y:S04]  /*1810*/  LDS R15, [R8] ;  /* 0x00000000080f7984 */ /* 0x000ee80000000800 */
[----:B------:R-:W4:Y:S01]  /*1820*/  LDS R27, [R20] ;  /* 0x00000000141b7984 */ /* 0x000f220000000800 */
[----:B--2---:R-:W-:Y:S01]  /*1830*/  IMAD.WIDE R16, R26, 0x4, R18 ;  /* 0x000000041a107825 */ /* 0x004fe200078e0212 */
[----:B------:R-:W-:-:S02]  /*1840*/  LEA R26, R10, R26, 0x2 ;  /* 0x0000001a0a1a7211 */ /* 0x000fc400078e10ff */
[----:B------:R-:W2:Y:S04]  /*1850*/  LDS R25, [R22] ;  /* 0x0000000016197984 */ /* 0x000ea80000000800 */
[----:B0-----:R0:W-:Y:S02]  /*1860*/  STG.E desc[UR6][R16.64], R21 ;  /* 0x0000001510007986 */ /* 0x0011e4000c101906 */
[----:B0-----:R-:W-:Y:S01]  /*1870*/  IMAD.WIDE R20, R28, 0x4, R18 ;  /* 0x000000041c147825 */ /* 0x001fe200078e0212 */
[----:B------:R-:W-:-:S03]  /*1880*/  LEA R28, R10, R28, 0x2 ;  /* 0x0000001c0a1c7211 */ /* 0x000fc600078e10ff */
[--C-:B------:R-:W-:Y:S01]  /*1890*/  IMAD.WIDE R16, R24, 0x4, R18.reuse ;  /* 0x0000000418107825 */ /* 0x100fe200078e0212 */
[----:B-1----:R0:W-:Y:S01]  /*18a0*/  STG.E desc[UR6][R20.64], R23 ;  /* 0x0000001714007986 */ /* 0x0021e2000c101906 */
[----:B------:R-:W-:Y:S02]  /*18b0*/  LEA R24, R10, R24, 0x2 ;  /* 0x000000180a187211 */ /* 0x000fe400078e10ff */
[----:B0-----:R-:W-:-:S04]  /*18c0*/  IMAD.WIDE R22, R11, 0x4, R18 ;  /* 0x000000040b167825 */ /* 0x001fc800078e0212 */
[----:B------:R-:W-:Y:S01]  /*18d0*/  IMAD R11, R10, 0x4, R11 ;  /* 0x000000040a0b7824 */ /* 0x000fe200078e020b */
[----:B---3--:R0:W-:Y:S04]  /*18e0*/  STG.E desc[UR6][R22.64], R15 ;  /* 0x0000000f16007986 */ /* 0x0081e8000c101906 */
[----:B----4-:R1:W-:Y:S01]  /*18f0*/  STG.E desc[UR6][R16.64], R27 ;  /* 0x0000001b10007986 */ /* 0x0103e2000c101906 */
[--C-:B0-----:R-:W-:Y:S01]  /*1900*/  IMAD.WIDE R14, R26, 0x4, R18.reuse ;  /* 0x000000041a0e7825 */ /* 0x101fe200078e0212 */
[----:B------:R-:W-:Y:S02]  /*1910*/  LEA R22, R5, R8, 0x4 ;  /* 0x0000000805167211 */ /* 0x000fe400078e20ff */
[----:B------:R-:W-:Y:S01]  /*1920*/  LEA R26, R10, R26, 0x2 ;  /* 0x0000001a0a1a7211 */ /* 0x000fe200078e10ff */
[----:B------:R-:W-:Y:S01]  /*1930*/  IMAD.WIDE R18, R28, 0x4, R18 ;  /* 0x000000041c127825 */ /* 0x000fe200078e0212 */
[----:B------:R1:W-:Y:S01]  /*1940*/  STG.E desc[UR6][R14.64], R29 ;  /* 0x0000001d0e007986 */ /* 0x0003e2000c101906 */
[----:B------:R-:W-:-:S03]  /*1950*/  LEA R28, R10, R28, 0x2 ;  /* 0x0000001c0a1c7211 */ /* 0x000fc600078e10ff */
[----:B--2---:R1:W-:Y:S04]  /*1960*/  STG.E desc[UR6][R18.64], R25 ;  /* 0x0000001912007986 */ /* 0x0043e8000c101906 */
.L_x_12:
[----:B------:R-:W-:-:S13]  /*1970*/  ISETP.NE.OR P0, PT, R2, RZ, P0 ;  /* 0x000000ff0200720c */ /* 0x000fda0000705670 */
[----:B------:R-:W-:Y:S05]  /*1980*/  @!P0 BRA `(.L_x_8) ;  /* 0x0000000000608947 */ /* 0x000fea0003800000 */
.L_x_9:
[CC--:B----4-:R-:W-:Y:S01]  /*1990*/  LEA R23, R5.reuse, R22.reuse, 0x2 ;  /* 0x0000001605177211 */ /* 0x0d0fe200078e10ff */
[C---:B-1----:R-:W-:Y:S01]  /*19a0*/  IMAD R29, R5.reuse, 0xc, R22 ;  /* 0x0000000c051d7824 */ /* 0x042fe200078e0216 */
[----:B------:R-:W-:Y:S01]  /*19b0*/  LEA R27, R5, R22, 0x3 ;  /* 0x00000016051b7211 */ /* 0x000fe200078e18ff */
[----:B------:R1:W2:Y:S01]  /*19c0*/  LDS R25, [R22] ;  /* 0x0000000016197984 */ /* 0x0002a20000000800 */
[----:B------:R-:W-:Y:S01]  /*19d0*/  IADD3 R2, PT, PT, R2, 0x4, RZ ;  /* 0x0000000402027810 */ /* 0x000fe20007ffe0ff */
[--C-:B0--3--:R-:W-:Y:S01]  /*19e0*/  IMAD.WIDE R20, R11, 0x4, R12.reuse ;  /* 0x000000040b147825 */ /* 0x109fe200078e020c */
[C---:B------:R-:W-:Y:S01]  /*19f0*/  LEA R0, R5.reuse, R0, 0x2 ;  /* 0x0000000005007211 */ /* 0x040fe200078e10ff */
[----:B------:R-:W0:Y:S01]  /*1a00*/  LDS R23, [R23] ;  /* 0x0000000017177984 */ /* 0x000e220000000800 */
[----:B------:R-:W-:Y:S01]  /*1a10*/  ISETP.NE.AND P0, PT, R2, RZ, PT ;  /* 0x000000ff0200720c */ /* 0x000fe20003f05270 */
[--C-:B------:R-:W-:Y:S01]  /*1a20*/  IMAD.WIDE R18, R24, 0x4, R12.reuse ;  /* 0x0000000418127825 */ /* 0x100fe200078e020c */
[----:B------:R-:W-:Y:S01]  /*1a30*/  LEA R11, R10, R11, 0x2 ;  /* 0x0000000b0a0b7211 */ /* 0x000fe200078e10ff */
[----:B------:R-:W3:Y:S01]  /*1a40*/  LDS R27, [R27] ;  /* 0x000000001b1b7984 */ /* 0x000ee20000000800 */
[----:B-1----:R-:W-:Y:S01]  /*1a50*/  LEA R22, R5, R22, 0x4 ;  /* 0x0000001605167211 */ /* 0x002fe200078e20ff */
[--C-:B------:R-:W-:Y:S01]  /*1a60*/  IMAD.WIDE R16, R26, 0x4, R12.reuse ;  /* 0x000000041a107825 */ /* 0x100fe200078e020c */
[----:B------:R-:W-:Y:S01]  /*1a70*/  LEA R26, R10, R26, 0x2 ;  /* 0x0000001a0a1a7211 */ /* 0x000fe200078e10ff */
[----:B------:R-:W1:Y:S02]  /*1a80*/  LDS R29, [R29] ;  /* 0x000000001d1d7984 */ /* 0x000e640000000800 */
[----:B------:R-:W-:Y:S01]  /*1a90*/  IMAD.WIDE R14, R28, 0x4, R12 ;  /* 0x000000041c0e7825 */ /* 0x000fe200078e020c */
[----:B------:R-:W-:-:S03]  /*1aa0*/  LEA R28, R10, R28, 0x2 ;  /* 0x0000001c0a1c7211 */ /* 0x000fc600078e10ff */
[----:B------:R-:W-:Y:S01]  /*1ab0*/  IMAD R24, R10, 0x4, R24 ;  /* 0x000000040a187824 */ /* 0x000fe200078e0218 */
[----:B--2---:R4:W-:Y:S04]  /*1ac0*/  STG.E desc[UR6][R20.64], R25 ;  /* 0x0000001914007986 */ /* 0x0049e8000c101906 */
[----:B0-----:R4:W-:Y:S04]  /*1ad0*/  STG.E desc[UR6][R18.64], R23 ;  /* 0x0000001712007986 */ /* 0x0019e8000c101906 */
[----:B---3--:R4:W-:Y:S04]  /*1ae0*/  STG.E desc[UR6][R16.64], R27 ;  /* 0x0000001b10007986 */ /* 0x0089e8000c101906 */
[----:B-1----:R4:W-:Y:S01]  /*1af0*/  STG.E desc[UR6][R14.64], R29 ;  /* 0x0000001d0e007986 */ /* 0x0029e2000c101906 */
[----:B------:R-:W-:Y:S05]  /*1b00*/  @P0 BRA `(.L_x_9) ;  /* 0xfffffffc00a00947 */ /* 0x000fea000383ffff */
.L_x_8:
[----:B------:R-:W-:-:S13]  /*1b10*/  ISETP.NE.AND P0, PT, R9, RZ, PT ;  /* 0x000000ff0900720c */ /* 0x000fda0003f05270 */
[----:B--2---:R-:W-:Y:S05]  /*1b20*/  @!P0 EXIT ;  /* 0x000000000000894d */ /* 0x004fea0003800000 */
[----:B------:R-:W2:Y:S01]  /*1b30*/  S2UR UR5, SR_CgaCtaId ;  /* 0x00000000000579c3 */ /* 0x000ea20000008800 */
[----:B------:R-:W5:Y:S01]  /*1b40*/  LDCU UR8, c[0x0][0x390] ;  /* 0x00007200ff0877ac */ /* 0x000f620008000800 */
[----:B-1----:R-:W-:Y:S01]  /*1b50*/  IMAD.IADD R0, R0, 0x1, R7 ;  /* 0x0000000100007824 */ /* 0x002fe200078e0207 */
[----:B------:R-:W-:Y:S01]  /*1b60*/  IADD3 R9, PT, PT, -R9, RZ, RZ ;  /* 0x000000ff09097210 */ /* 0x000fe20007ffe1ff */
[----:B------:R-:W-:-:S03]  /*1b70*/  UMOV UR4, 0x400 ;  /* 0x0000040000047882 */ /* 0x000fc60000000000 */
[----:B------:R-:W-:Y:S01]  /*1b80*/  LEA R3, R3, R0, 0x5 ;  /* 0x0000000003037211 */ /* 0x000fe200078e28ff */
[----:B------:R-:W1:Y:S01]  /*1b90*/  LDC.64 R10, c[0x0][0x388] ;  /* 0x0000e200ff0a7b82 */ /* 0x000e620000000a00 */
[----:B0-----:R-:W-:-:S03]  /*1ba0*/  IMAD R0, R6, 0x21, R0 ;  /* 0x0000002106007824 */ /* 0x001fc600078e0200 */
[----:B-----5:R-:W-:Y:S01]  /*1bb0*/  IMAD R3, R3, UR8, R6 ;  /* 0x0000000803037c24 */ /* 0x020fe2000f8e0206 */
[----:B--2---:R-:W-:-:S04]  /*1bc0*/  ULEA UR4, UR5, UR4, 0x18 ;  /* 0x0000000405047291 */ /* 0x004fc8000f8ec0ff */
[----:B------:R-:W-:Y:S02]  /*1bd0*/  LEA R4, R4, R3, 0x5 ;  /* 0x0000000304047211 */ /* 0x000fe400078e28ff */
[----:B------:R-:W-:-:S07]  /*1be0*/  LEA R0, R0, UR4, 0x2 ;  /* 0x0000000400007c11 */ /* 0x000fce000f8e10ff */
.L_x_13:
[----:B0-----:R0:W2:Y:S01]  /*1bf0*/  LDS R7, [R0] ;  /* 0x0000000000077984 */ /* 0x0010a20000000800 */
[----:B------:R-:W-:Y:S01]  /*1c00*/  IADD3 R9, PT, PT, R9, 0x1, RZ ;  /* 0x0000000109097810 */ /* 0x000fe20007ffe0ff */
[----:B-1----:R-:W-:-:S03]  /*1c10*/  IMAD.WIDE R2, R4, 0x4, R10 ;  /* 0x0000000404027825 */ /* 0x002fc600078e020a */
[----:B------:R-:W-:Y:S01]  /*1c20*/  ISETP.NE.AND P0, PT, R9, RZ, PT ;  /* 0x000000ff0900720c */ /* 0x000fe20003f05270 */
[C---:B------:R-:W-:Y:S02]  /*1c30*/  IMAD R4, R5.reuse, UR8, R4 ;  /* 0x0000000805047c24 */ /* 0x040fe4000f8e0204 */
[----:B0-----:R-:W-:Y:S01]  /*1c40*/  IMAD R0, R5, 0x4, R0 ;  /* 0x0000000405007824 */ /* 0x001fe200078e0200 */
[----:B--2---:R0:W-:Y:S09]  /*1c50*/  STG.E desc[UR6][R2.64], R7 ;  /* 0x0000000702007986 */ /* 0x0041f2000c101906 */
[----:B------:R-:W-:Y:S05]  /*1c60*/  @P0 BRA `(.L_x_13) ;  /* 0xfffffffc00e00947 */ /* 0x000fea000383ffff */
[----:B------:R-:W-:Y:S05]  /*1c70*/  EXIT ;  /* 0x000000000000794d */ /* 0x000fea0003800000 */
        .weak           $__internal_0_$__cuda_sm20_div_u16
        .type           $__internal_0_$__cuda_sm20_div_u16,@function
        .size           $__internal_0_$__cuda_sm20_div_u16,(.L_x_18 - $__internal_0_$__cuda_sm20_div_u16)
$__internal_0_$__cuda_sm20_div_u16:
[----:B------:R-:W0:Y:S01]  /*1c80*/  I2F.U16 R0, R5 ;  /* 0x0000000500007306 */ /* 0x000e220000101000 */
[----:B------:R-:W-:Y:S01]  /*1c90*/  HFMA2 R2, -RZ, RZ, 15, 0 ;  /* 0x4b800000ff027431 */ /* 0x000fe200000001ff */
[C---:B0-----:R-:W-:Y:S02]  /*1ca0*/  FSETP.GEU.AND P1, PT, |R0|.reuse, 1.175494350822287508e-38, PT ;  /* 0x008000000000780b */ /* 0x041fe40003f2e200 */
[----:B------:R-:W-:Y:S02]  /*1cb0*/  FSETP.GT.AND P0, PT, |R0|, 8.50705917302346158658e+37, PT ;  /* 0x7e8000000000780b */ /* 0x000fe40003f04200 */
[----:B------:R-:W-:-:S04]  /*1cc0*/  FSEL R2, R2, 1, !P1 ;  /* 0x3f80000002027808 */ /* 0x000fc80004800000 */
[----:B------:R-:W-:Y:S02]  /*1cd0*/  FSEL R7, R2, 0.25, !P0 ;  /* 0x3e80000002077808 */ /* 0x000fe40004000000 */
[----:B------:R-:W-:-:S03]  /*1ce0*/  ISETP.NE.U32.AND P0, PT, R5, RZ, PT ;  /* 0x000000ff0500720c */ /* 0x000fc60003f05070 */
[----:B------:R-:W-:Y:S02]  /*1cf0*/  FMUL R2, R0, R7 ;  /* 0x0000000700027220 */ /* 0x000fe40000400000 */
[----:B------:R-:W-:Y:S08]  /*1d00*/  I2F.U16.RZ R0, UR4 ;  /* 0x0000000400007d06 */ /* 0x000ff0000810d000 */
[----:B------:R-:W0:Y:S02]  /*1d10*/  MUFU.RCP R2, R2 ;  /* 0x0000000200027308 */ /* 0x000e240000001000 */
[----:B0-----:R-:W-:-:S05]  /*1d20*/  FMUL R7, R7, R2 ;  /* 0x0000000207077220 */ /* 0x001fca0000400000 */
[----:B------:R-:W-:-:S05]  /*1d30*/  IADD3 R7, PT, PT, R7, 0x2, RZ ;  /* 0x0000000207077810 */ /* 0x000fca0007ffe0ff */
[----:B------:R-:W-:Y:S01]  /*1d40*/  FMUL.RZ R0, R0, R7 ;  /* 0x0000000700007220 */ /* 0x000fe2000040c000 */
[----:B------:R-:W-:-:S05]  /*1d50*/  HFMA2 R7, -RZ, RZ, 0, 0 ;  /* 0x00000000ff077431 */ /* 0x000fca00000001ff */
[----:B------:R-:W0:Y:S02]  /*1d60*/  F2I.U32.TRUNC.NTZ R0, R0 ;  /* 0x0000000000007305 */ /* 0x000e24000020f000 */
[----:B0-----:R-:W-:Y:S02]  /*1d70*/  LOP3.LUT R8, R0, 0xffff, RZ, 0xc0, !PT ;  /* 0x0000ffff00087812 */ /* 0x001fe400078ec0ff */
[----:B------:R-:W-:Y:S01]  /*1d80*/  @!P0 MOV R8, 0xffffffff ;  /* 0xffffffff00088802 */ /* 0x000fe20000000f00 */
[----:B------:R-:W-:Y:S06]  /*1d90*/  RET.REL.NODEC R6 `(transpose_shm3) ;  /* 0xffffffe006987950 */ /* 0x000fec0003c3ffff */
.L_x_14:
        /* <DEDUP_REMOVED lines=14> */
.L_x_18:


//--------------------- .text.transpose_shm       --------------------------
	.section	.text.transpose_shm,"ax",@progbits
	.align	128
        .global         transpose_shm
        .type           transpose_shm,@function
        .size           transpose_shm,(.L_x_21 - transpose_shm)
        .other          transpose_shm,@"STO_CUDA_ENTRY STV_DEFAULT"
transpose_shm:
.text.transpose_shm:
[----:B------:R-:W-:Y:S01]  /*0000*/  LDC R1, c[0x0][0x37c] ;  /* 0x0000df00ff017b82 */ /* 0x000fe20000000800 */
[----:B------:R-:W0:Y:S01]  /*0010*/  S2R R8, SR_TID.Y ;  /* 0x0000000000087919 */ /* 0x000e220000002200 */
[----:B------:R-:W1:Y:S01]  /*0020*/  LDCU.64 UR8, c[0x0][0x390] ;  /* 0x00007200ff0877ac */ /* 0x000e620008000a00 */
[----:B------:R-:W0:Y:S01]  /*0030*/  S2R R9, SR_CTAID.Y ;  /* 0x0000000000097919 */ /* 0x000e220000002600 */
[----:B------:R-:W2:Y:S01]  /*0040*/  LDCU.64 UR6, c[0x0][0x358] ;  /* 0x00006b00ff0677ac */ /* 0x000ea20008000a00 */
[----:B------:R-:W3:Y:S01]  /*0050*/  S2R R7, SR_CTAID.X ;  /* 0x0000000000077919 */ /* 0x000ee20000002500 */
[----:B------:R-:W3:Y:S01]  /*0060*/  S2R R6, SR_TID.X ;  /* 0x0000000000067919 */ /* 0x000ee20000002100 */
[----:B0-----:R-:W-:-:S05]  /*0070*/  IMAD R5, R9, 0x20, R8 ;  /* 0x0000002009057824 */ /* 0x001fca00078e0208 */
[----:B-1----:R-:W-:Y:S01]  /*0080*/  ISETP.GE.AND P0, PT, R5, UR8, PT ;  /* 0x0000000805007c0c */ /* 0x002fe2000bf06270 */
[----:B---3--:R-:W-:-:S05]  /*0090*/  IMAD R0, R7, 0x20, R6 ;  /* 0x0000002007007824 */ /* 0x008fca00078e0206 */
[----:B------:R-:W-:-:S13]  /*00a0*/  ISETP.GE.OR P0, PT, R0, UR9, P0 ;  /* 0x0000000900007c0c */ /* 0x000fda0008706670 */
[----:B------:R-:W0:Y:S01]  /*00b0*/  @!P0 LDC.64 R2, c[0x0][0x380] ;  /* 0x0000e000ff028b82 */ /* 0x000e220000000a00 */
[----:B------:R-:W-:-:S04]  /*00c0*/  @!P0 IMAD R5, R5, UR9, R0 ;  /* 0x0000000905058c24 */ /* 0x000fc8000f8e0200 */
[----:B0-----:R-:W-:-:S06]  /*00d0*/  @!P0 IMAD.WIDE R2, R5, 0x4, R2 ;  /* 0x0000000405028825 */ /* 0x001fcc00078e0202 */
[----:B--2---:R-:W2:Y:S01]  /*00e0*/  @!P0 LDG.E R2, desc[UR6][R2.64] ;  /* 0x0000000602028981 */ /* 0x004ea2000c1e1900 */
[----:B------:R-:W-:Y:S01]  /*00f0*/  @!P0 MOV R0, 0x400 ;  /* 0x0000040000008802 */ /* 0x000fe20000000f00 */
[----:B------:R-:W-:Y:S01]  /*0100*/  IMAD R4, R9, 0x20, R6 ;  /* 0x0000002009047824 */ /* 0x000fe200078e0206 */
[----:B------:R-:W-:Y:S01]  /*0110*/  LEA R7, R7, R8, 0x5 ;  /* 0x0000000807077211 */ /* 0x000fe200078e28ff */
[----:B------:R-:W0:Y:S03]  /*0120*/  @!P0 S2R R5, SR_CgaCtaId ;  /* 0x0000000000058919 */ /* 0x000e260000008800 */
[----:B------:R-:W-:-:S04]  /*0130*/  ISETP.GE.AND P1, PT, R7, UR9, PT ;  /* 0x0000000907007c0c */ /* 0x000fc8000bf26270 */
[----:B------:R-:W-:Y:S02]  /*0140*/  ISETP.GE.OR P1, PT, R4, UR8, P1 ;  /* 0x0000000804007c0c */ /* 0x000fe40008f26670 */
[----:B0-----:R-:W-:-:S04]  /*0150*/  @!P0 LEA R0, R5, R0, 0x18 ;  /* 0x0000000005008211 */ /* 0x001fc800078ec0ff */
[----:B------:R-:W-:-:S05]  /*0160*/  @!P0 LEA R0, R8, R0, 0x7 ;  /* 0x0000000008008211 */ /* 0x000fca00078e38ff */
[----:B------:R-:W-:-:S05]  /*0170*/  @!P0 IMAD R5, R6, 0x4, R0 ;  /* 0x0000000406058824 */ /* 0x000fca00078e0200 */
[----:B--2---:R0:W-:Y:S01]  /*0180*/  @!P0 STS [R5], R2 ;  /* 0x0000000205008388 */ /* 0x0041e20000000800 */
[----:B------:R-:W-:Y:S06]  /*0190*/  BAR.SYNC.DEFER_BLOCKING 0x0 ;  /* 0x0000000000007b1d */ /* 0x000fec0000010000 */
[----:B------:R-:W-:Y:S05]  /*01a0*/  @P1 EXIT ;  /* 0x000000000000194d */ /* 0x000fea0003800000 */
[----:B------:R-:W1:Y:S01]  /*01b0*/  S2UR UR5, SR_CgaCtaId ;  /* 0x00000000000579c3 */ /* 0x000e620000008800 */
[----:B------:R-:W-:Y:S01]  /*01c0*/  UMOV UR4, 0x400 ;  /* 0x0000040000047882 */ /* 0x000fe20000000000 */
[----:B------:R-:W-:-:S06]  /*01d0*/  IMAD R7, R7, UR8, R4 ;  /* 0x0000000807077c24 */ /* 0x000fcc000f8e0204 */
[----:B0-----:R-:W0:Y:S01]  /*01e0*/  LDC.64 R2, c[0x0][0x388] ;  /* 0x0000e200ff027b82 */ /* 0x001e220000000a00 */
[----:B-1----:R-:W-:-:S06]  /*01f0*/  ULEA UR4, UR5, UR4, 0x18 ;  /* 0x0000000405047291 */ /* 0x002fcc000f8ec0ff */
[----:B------:R-:W-:Y:S01]  /*0200*/  LEA R0, R6, UR4, 0x7 ;  /* 0x0000000406007c11 */ /* 0x000fe2000f8e38ff */
[----:B0-----:R-:W-:-:S03]  /*0210*/  IMAD.WIDE R2, R7, 0x4, R2 ;  /* 0x0000000407027825 */ /* 0x001fc600078e0202 */
[----:B------:R-:W-:-:S05]  /*0220*/  LEA R0, R8, R0, 0x2 ;  /* 0x0000000008007211 */ /* 0x000fca00078e10ff */
[----:B------:R-:W0:Y:S04]  /*0230*/  LDS R5, [R0] ;  /* 0x0000000000057984 */ /* 0x000e280000000800 */
[----:B0-----:R-:W-:Y:S01]  /*0240*/  STG.E desc[UR6][R2.64], R5 ;  /* 0x0000000502007986 */ /* 0x001fe2000c101906 */
[----:B------:R-:W-:Y:S05]  /*0250*/  EXIT ;  /* 0x000000000000794d */ /* 0x000fea0003800000 */
.L_x_15:
        /* <DEDUP_REMOVED lines=10> */
.L_x_21:


//--------------------- .text.transpose           --------------------------
	.section	.text.transpose,"ax",@progbits
	.align	128
        .global         transpose
        .type           transpose,@function
        .size           transpose,(.L_x_22 - transpose)
        .other          transpose,@"STO_CUDA_ENTRY STV_DEFAULT"
transpose:
.text.transpose:
[----:B------:R-:W-:Y:S01]  /*0000*/  LDC R1, c[0x0][0x37c] ;  /* 0x0000df00ff017b82 */ /* 0x000fe20000000800 */
[----:B------:R-:W0:Y:S07]  /*0010*/  S2R R2, SR_TID.Y ;  /* 0x0000000000027919 */ /* 0x000e2e0000002200 */
[----:B------:R-:W1:Y:S01]  /*0020*/  LDC R0, c[0x0][0x360] ;  /* 0x0000d800ff007b82 */ /* 0x000e620000000800 */
[----:B------:R-:W2:Y:S01]  /*0030*/  LDCU.64 UR6, c[0x0][0x390] ;  /* 0x00007200ff0677ac */ /* 0x000ea20008000a00 */
[----:B------:R-:W1:Y:S06]  /*0040*/  S2R R3, SR_TID.X ;  /* 0x0000000000037919 */ /* 0x000e6c0000002100 */
[----:B------:R-:W0:Y:S08]  /*0050*/  S2UR UR5, SR_CTAID.Y ;  /* 0x00000000000579c3 */ /* 0x000e300000002600 */
[----:B------:R-:W0:Y:S08]  /*0060*/  LDC R7, c[0x0][0x364] ;  /* 0x0000d900ff077b82 */ /* 0x000e300000000800 */
[----:B------:R-:W1:Y:S01]  /*0070*/  S2UR UR4, SR_CTAID.X ;  /* 0x00000000000479c3 */ /* 0x000e620000002500 */
[----:B0-----:R-:W-:-:S05]  /*0080*/  IMAD R7, R7, UR5, R2 ;  /* 0x0000000507077c24 */ /* 0x001fca000f8e0202 */
[----:B--2---:R-:W-:Y:S01]  /*0090*/  ISETP.GE.AND P0, PT, R7, UR6, PT ;  /* 0x0000000607007c0c */ /* 0x004fe2000bf06270 */
[----:B-1----:R-:W-:-:S05]  /*00a0*/  IMAD R0, R0, UR4, R3 ;  /* 0x0000000400007c24 */ /* 0x002fca000f8e0203 */
[----:B------:R-:W-:-:S13]  /*00b0*/  ISETP.GE.OR P0, PT, R0, UR7, P0 ;  /* 0x0000000700007c0c */ /* 0x000fda0008706670 */
[----:B------:R-:W-:Y:S05]  /*00c0*/  @P0 EXIT ;  /* 0x000000000000094d */ /* 0x000fea0003800000 */
[----:B------:R-:W0:Y:S01]  /*00d0*/  LDC.64 R2, c[0x0][0x380] ;  /* 0x0000e000ff027b82 */ /* 0x000e220000000a00 */
[----:B------:R-:W1:Y:S01]  /*00e0*/  LDCU.64 UR4, c[0x0][0x358] ;  /* 0x00006b00ff0477ac */ /* 0x000e620008000a00 */
[----:B------:R-:W-:-:S04]  /*00f0*/  IMAD R5, R7, UR7, R0 ;  /* 0x0000000707057c24 */ /* 0x000fc8000f8e0200 */
[----:B0-----:R-:W-:Y:S02]  /*0100*/  IMAD.WIDE R2, R5, 0x4, R2 ;  /* 0x0000000405027825 */ /* 0x001fe400078e0202 */
[----:B------:R-:W0:Y:S04]  /*0110*/  LDC.64 R4, c[0x0][0x388] ;  /* 0x0000e200ff047b82 */ /* 0x000e280000000a00 */
[----:B-1----:R-:W2:Y:S01]  /*0120*/  LDG.E R3, desc[UR4][R2.64] ;  /* 0x0000000402037981 */ /* 0x002ea2000c1e1900 */
[----:B------:R-:W-:-:S04]  /*0130*/  IMAD R7, R0, UR6, R7 ;  /* 0x0000000600077c24 */ /* 0x000fc8000f8e0207 */
[----:B0-----:R-:W-:-:S05]  /*0140*/  IMAD.WIDE R4, R7, 0x4, R4 ;  /* 0x0000000407047825 */ /* 0x001fca00078e0204 */
[----:B--2---:R-:W-:Y:S01]  /*0150*/  STG.E desc[UR4][R4.64], R3 ;  /* 0x0000000304007986 */ /* 0x004fe2000c101904 */
[----:B------:R-:W-:Y:S05]  /*0160*/  EXIT ;  /* 0x000000000000794d */ /* 0x000fea0003800000 */
.L_x_16:
        /* <DEDUP_REMOVED lines=9> */
.L_x_22:


//--------------------- .text.nop                 --------------------------
	.section	.text.nop,"ax",@progbits
	.align	128
        .global         nop
        .type           nop,@function
        .size           nop,(.L_x_23 - nop)
        .other          nop,@"STO_CUDA_ENTRY STV_DEFAULT"
nop:
.text.nop:
[----:B------:R-:W-:Y:S01]  /*0000*/  LDC R1, c[0x0][0x37c] ;  /* 0x0000df00ff017b82 */ /* 0x000fe20000000800 */
[----:B------:R-:W-:Y:S05]  /*0010*/  EXIT ;  /* 0x000000000000794d */ /* 0x000fea0003800000 */
.L_x_17:
        /* <DEDUP_REMOVED lines=14> */
.L_x_23:


//--------------------- .nv.shared.transpose_shm2 --------------------------
	.section	.nv.shared.transpose_shm2,"aw",@nobits
	.sectionflags	@""
	.align	4
.nv.shared.transpose_shm2:
	.zero		5248


//--------------------- .nv.shared.reserved.0     --------------------------
	.section	.nv.shared.reserved.0,"aw",@nobits
	.weak		__nv_reservedSMEM_offset_0_alias
	.size		__nv_reservedSMEM_offset_0_alias, 0, 64
	.other		__nv_reservedSMEM_offset_0_alias,@"STO_CUDA_RESERVED_SHARED STV_DEFAULT"
__nv_reservedSMEM_offset_0_alias:
	.zero		0
	.zero		64


//--------------------- .nv.shared.transpose_shm3 --------------------------
	.section	.nv.shared.transpose_shm3,"aw",@nobits
	.sectionflags	@""
	.align	4
.nv.shared.transpose_shm3:
	.zero		5248


//--------------------- .nv.shared.transpose_shm  --------------------------
	.section	.nv.shared.transpose_shm,"aw",@nobits
	.sectionflags	@""
	.align	4
.nv.shared.transpose_shm:
	.zero		5120


//--------------------- .nv.constant0.transpose_shm2 --------------------------
	.section	.nv.constant0.transpose_shm2,"a",@progbits
	.sectionflags	@""
	.align	4
.nv.constant0.transpose_shm2:
	.zero		920


//--------------------- .nv.constant0.transpose_shm3 --------------------------
	.section	.nv.constant0.transpose_shm3,"a",@progbits
	.sectionflags	@""
	.align	4
.nv.constant0.transpose_shm3:
	.zero		920


//--------------------- .nv.constant0.transpose_shm --------------------------
	.section	.nv.constant0.transpose_shm,"a",@progbits
	.sectionflags	@""
	.align	4
.nv.constant0.transpose_shm:
	.zero		920


//--------------------- .nv.constant0.transpose   --------------------------
	.section	.nv.constant0.transpose,"a",@progbits
	.sectionflags	@""
	.align	4
.nv.constant0.transpose:
	.zero		920


//--------------------- .nv.constant0.nop         --------------------------
	.section	.nv.constant0.nop,"a",@progbits
	.sectionflags	@""
	.align	4
.nv.constant0.nop:
	.zero		920


//--------------------- SYMBOLS --------------------------

	.type		.nv.reservedSmem.offset0,@object
	.size		.nv.reservedSmem.offset0,0x4
	.type		.nv.reservedSmem.cap,@object
	.size		.nv.reservedSmem.cap,0x4
